	.target	sm_100a

	.elftype	@"ET_EXEC"


//--------------------- .note.nv.tkinfo           --------------------------
	.section	.note.nv.tkinfo,"",@"SHT_NOTE"
	.sectionflags	@"SHF_NOTE_NV_TKINFO"
	.tkinfo
        /*0018*/ 	.word	0x00000002
        /*0030*/ 	.string	""
        /*0030*/ 	.string	"ptxas"
        /*0030*/ 	.string	"Cuda compilation tools, release 13.0, V13.0.88"
        /*0030*/ 	.string	"Build cuda_13.0.r13.0/compiler.36424714_0"
        /*0030*/ 	.string	"-arch sm_100a -m 64 "



//--------------------- .note.nv.cuinfo           --------------------------
	.section	.note.nv.cuinfo,"",@"SHT_NOTE"
	.sectionflags	@"SHF_NOTE_NV_CUINFO"
        /*0018*/ 	.short	0x0002
        /*001a*/ 	.short	0x0064
        /*001c*/ 	.short	0x0082
	.zero		2


//--------------------- .nv.info                  --------------------------
	.section	.nv.info,"",@"SHT_CUDA_INFO"
	.align	4


	//----- nvinfo : EIATTR_REGCOUNT
	.align		4
        /*0000*/ 	.byte	0x04, 0x2f
        /*0002*/ 	.short	(.L_19 - .L_18)
	.align		4
.L_18:
        /*0004*/ 	.word	index@(_ZN7cutlass13device_kernelINS_4gemm6kernel13GemmUniversalIN4cute5tupleIJiiiiEEENS1_10collective13CollectiveMmaINS1_35MainloopSm100TmaUmmaWarpSpecializedILi6ELi2ELi4ENS5_IJNS4_1CILi4EEENSA_ILi2EEENSA_ILi1EEEEEEEENS5_IJNSA_ILi128EEESG_NSA_ILi64EEEEEEfNS5_IJlSD_lEEEfSJ_NS4_8TiledMMAINS4_8MMA_AtomIJNS4_23SM100_MMA_TF32_2x1SM_SSINS_10tfloat32_tESN_fLi128ELi128ELNS4_4UMMA5MajorE0ELSP_0ELNSO_7ScaleInE0ELSQ_0EEEEEENS4_6LayoutINS5_IJSD_SD_SD_EEENS5_IJNSA_ILi0EEESV_SV_EEEEENS5_IJNS4_10UnderscoreESY_SY_EEEEENS4_28SM100_TMA_2SM_LOAD_MULTICASTENS4_14ComposedLayoutINS4_7SwizzleILi3ELi4ELi3EEENS4_18smem_ptr_flag_bitsILi32EEENST_INS5_IJNSA_ILi8EEENSA_ILi32EEEEEENS5_IJS18_SD_EEEEEEEvNS4_8identityES11_S1C_vS1D_EENS_8epilogue10collective18CollectiveEpilogueINS1F_23Sm100TmaWarpSpecializedILi4ELi2ELi16ELb1ELb0EEEJNS5_IJSH_SG_SH_EEENS5_IJNST_ISH_SD_EENST_INS5_IJNSA_ILi16EEESC_EEENS5_IJSD_SH_EEEEEEEEfSJ_fSJ_NS1F_6fusion15FusionCallbacksIS1J_NS1R_17LinearCombinationIffffLNS_15FloatRoundStyleE2EEES1K_S1Q_JEEENS4_5SM1004TMEM4LOAD26SM100_TMEM_LOAD_32dp32b16xENS4_13SM90_TMA_LOADENS12_INS13_ILi2ELi4ELi3EEES16_NST_INS5_IJS17_S1M_EEENS5_IJS1M_SD_EEEEEEENS4_39AutoVectorizingCopyWithAssumedAlignmentILi128EEENS4_14SM90_TMA_STOREES26_S28_S28_EEEvvEEEEvNT_6ParamsE)
        /*0008*/ 	.word	0x0000004d


	//----- nvinfo : EIATTR_FRAME_SIZE
	.align		4
.L_19:
        /*000c*/ 	.byte	0x04, 0x11
        /*000e*/ 	.short	(.L_21 - .L_20)
	.align		4
.L_20:
        /*0010*/ 	.word	index@($__internal_2_$__cuda_sm10x_tcgen05_guardrail_trap_unallocated_columns_being_dealloced)
        /*0014*/ 	.word	0x00000000


	//----- nvinfo : EIATTR_FRAME_SIZE
	.align		4
.L_21:
        /*0018*/ 	.byte	0x04, 0x11
        /*001a*/ 	.short	(.L_23 - .L_22)
	.align		4
.L_22:
        /*001c*/ 	.word	index@($__internal_1_$__cuda_sm10x_tcgen05_guardrail_trap_phase_invalid_during_alloc)
        /*0020*/ 	.word	0x00000000


	//----- nvinfo : EIATTR_FRAME_SIZE
	.align		4
.L_23:
        /*0024*/ 	.byte	0x04, 0x11
        /*0026*/ 	.short	(.L_25 - .L_24)
	.align		4
.L_24:
        /*0028*/ 	.word	index@($__internal_0_$__cuda_sm10x_tcgen05_guardrail_trap_col_being_dealloced_not_returned_by_alloc)
        /*002c*/ 	.word	0x00000000


	//----- nvinfo : EIATTR_FRAME_SIZE
	.align		4
.L_25:
        /*0030*/ 	.byte	0x04, 0x11
        /*0032*/ 	.short	(.L_27 - .L_26)
	.align		4
.L_26:
        /*0034*/ 	.word	index@(_ZN7cutlass13device_kernelINS_4gemm6kernel13GemmUniversalIN4cute5tupleIJiiiiEEENS1_10collective13CollectiveMmaINS1_35MainloopSm100TmaUmmaWarpSpecializedILi6ELi2ELi4ENS5_IJNS4_1CILi4EEENSA_ILi2EEENSA_ILi1EEEEEEEENS5_IJNSA_ILi128EEESG_NSA_ILi64EEEEEEfNS5_IJlSD_lEEEfSJ_NS4_8TiledMMAINS4_8MMA_AtomIJNS4_23SM100_MMA_TF32_2x1SM_SSINS_10tfloat32_tESN_fLi128ELi128ELNS4_4UMMA5MajorE0ELSP_0ELNSO_7ScaleInE0ELSQ_0EEEEEENS4_6LayoutINS5_IJSD_SD_SD_EEENS5_IJNSA_ILi0EEESV_SV_EEEEENS5_IJNS4_10UnderscoreESY_SY_EEEEENS4_28SM100_TMA_2SM_LOAD_MULTICASTENS4_14ComposedLayoutINS4_7SwizzleILi3ELi4ELi3EEENS4_18smem_ptr_flag_bitsILi32EEENST_INS5_IJNSA_ILi8EEENSA_ILi32EEEEEENS5_IJS18_SD_EEEEEEEvNS4_8identityES11_S1C_vS1D_EENS_8epilogue10collective18CollectiveEpilogueINS1F_23Sm100TmaWarpSpecializedILi4ELi2ELi16ELb1ELb0EEEJNS5_IJSH_SG_SH_EEENS5_IJNST_ISH_SD_EENST_INS5_IJNSA_ILi16EEESC_EEENS5_IJSD_SH_EEEEEEEEfSJ_fSJ_NS1F_6fusion15FusionCallbacksIS1J_NS1R_17LinearCombinationIffffLNS_15FloatRoundStyleE2EEES1K_S1Q_JEEENS4_5SM1004TMEM4LOAD26SM100_TMEM_LOAD_32dp32b16xENS4_13SM90_TMA_LOADENS12_INS13_ILi2ELi4ELi3EEES16_NST_INS5_IJS17_S1M_EEENS5_IJS1M_SD_EEEEEEENS4_39AutoVectorizingCopyWithAssumedAlignmentILi128EEENS4_14SM90_TMA_STOREES26_S28_S28_EEEvvEEEEvNT_6ParamsE)
        /*0038*/ 	.word	0x00000000


	//----- nvinfo : EIATTR_MIN_STACK_SIZE
	.align		4
.L_27:
        /*003c*/ 	.byte	0x04, 0x12
        /*003e*/ 	.short	(.L_29 - .L_28)
	.align		4
.L_28:
        /*0040*/ 	.word	index@(_ZN7cutlass13device_kernelINS_4gemm6kernel13GemmUniversalIN4cute5tupleIJiiiiEEENS1_10collective13CollectiveMmaINS1_35MainloopSm100TmaUmmaWarpSpecializedILi6ELi2ELi4ENS5_IJNS4_1CILi4EEENSA_ILi2EEENSA_ILi1EEEEEEEENS5_IJNSA_ILi128EEESG_NSA_ILi64EEEEEEfNS5_IJlSD_lEEEfSJ_NS4_8TiledMMAINS4_8MMA_AtomIJNS4_23SM100_MMA_TF32_2x1SM_SSINS_10tfloat32_tESN_fLi128ELi128ELNS4_4UMMA5MajorE0ELSP_0ELNSO_7ScaleInE0ELSQ_0EEEEEENS4_6LayoutINS5_IJSD_SD_SD_EEENS5_IJNSA_ILi0EEESV_SV_EEEEENS5_IJNS4_10UnderscoreESY_SY_EEEEENS4_28SM100_TMA_2SM_LOAD_MULTICASTENS4_14ComposedLayoutINS4_7SwizzleILi3ELi4ELi3EEENS4_18smem_ptr_flag_bitsILi32EEENST_INS5_IJNSA_ILi8EEENSA_ILi32EEEEEENS5_IJS18_SD_EEEEEEEvNS4_8identityES11_S1C_vS1D_EENS_8epilogue10collective18CollectiveEpilogueINS1F_23Sm100TmaWarpSpecializedILi4ELi2ELi16ELb1ELb0EEEJNS5_IJSH_SG_SH_EEENS5_IJNST_ISH_SD_EENST_INS5_IJNSA_ILi16EEESC_EEENS5_IJSD_SH_EEEEEEEEfSJ_fSJ_NS1F_6fusion15FusionCallbacksIS1J_NS1R_17LinearCombinationIffffLNS_15FloatRoundStyleE2EEES1K_S1Q_JEEENS4_5SM1004TMEM4LOAD26SM100_TMEM_LOAD_32dp32b16xENS4_13SM90_TMA_LOADENS12_INS13_ILi2ELi4ELi3EEES16_NST_INS5_IJS17_S1M_EEENS5_IJS1M_SD_EEEEEEENS4_39AutoVectorizingCopyWithAssumedAlignmentILi128EEENS4_14SM90_TMA_STOREES26_S28_S28_EEEvvEEEEvNT_6ParamsE)
        /*0044*/ 	.word	0x00000000
.L_29:


//--------------------- .nv.compat                --------------------------
	.section	.nv.compat,"",@"SHT_CUDA_COMPAT_INFO"
	.align	4
        /*0000*/ 	.byte	0x02, 0x09, 0x01, 0x00, 0x02, 0x02, 0x02, 0x00, 0x02, 0x05, 0x05, 0x00, 0x03, 0x07, 0x01, 0x01
        /*0010*/ 	.byte	0x02, 0x03, 0x01, 0x00, 0x02, 0x06, 0x01, 0x00, 0x04, 0x0b, 0x08, 0x00, 0x09, 0x00, 0x00, 0x00
        /*0020*/ 	.byte	0x00, 0x00, 0x00, 0x00


//--------------------- .nv.info._ZN7cutlass13device_kernelINS_4gemm6kernel13GemmUniversalIN4cute5tupleIJiiiiEEENS1_10collective13CollectiveMmaINS1_35MainloopSm100TmaUmmaWarpSpecializedILi6ELi2ELi4ENS5_IJNS4_1CILi4EEENSA_ILi2EEENSA_ILi1EEEEEEEENS5_IJNSA_ILi128EEESG_NSA_ILi64EEEEEEfNS5_IJlSD_lEEEfSJ_NS4_8TiledMMAINS4_8MMA_AtomIJNS4_23SM100_MMA_TF32_2x1SM_SSINS_10tfloat32_tESN_fLi128ELi128ELNS4_4UMMA5MajorE0ELSP_0ELNSO_7ScaleInE0ELSQ_0EEEEEENS4_6LayoutINS5_IJSD_SD_SD_EEENS5_IJNSA_ILi0EEESV_SV_EEEEENS5_IJNS4_10UnderscoreESY_SY_EEEEENS4_28SM100_TMA_2SM_LOAD_MULTICASTENS4_14ComposedLayoutINS4_7SwizzleILi3ELi4ELi3EEENS4_18smem_ptr_flag_bitsILi32EEENST_INS5_IJNSA_ILi8EEENSA_ILi32EEEEEENS5_IJS18_SD_EEEEEEEvNS4_8identityES11_S1C_vS1D_EENS_8epilogue10collective18CollectiveEpilogueINS1F_23Sm100TmaWarpSpecializedILi4ELi2ELi16ELb1ELb0EEEJNS5_IJSH_SG_SH_EEENS5_IJNST_ISH_SD_EENST_INS5_IJNSA_ILi16EEESC_EEENS5_IJSD_SH_EEEEEEEEfSJ_fSJ_NS1F_6fusion15FusionCallbacksIS1J_NS1R_17LinearCombinationIffffLNS_15FloatRoundStyleE2EEES1K_S1Q_JEEENS4_5SM1004TMEM4LOAD26SM100_TMEM_LOAD_32dp32b16xENS4_13SM90_TMA_LOADENS12_INS13_ILi2ELi4ELi3EEES16_NST_INS5_IJS17_S1M_EEENS5_IJS1M_SD_EEEEEEENS4_39AutoVectorizingCopyWithAssumedAlignmentILi128EEENS4_14SM90_TMA_STOREES26_S28_S28_EEEvvEEEEvNT_6ParamsE --------------------------
	.section	.nv.info._ZN7cutlass13device_kernelINS_4gemm6kernel13GemmUniversalIN4cute5tupleIJiiiiEEENS1_10collective13CollectiveMmaINS1_35MainloopSm100TmaUmmaWarpSpecializedILi6ELi2ELi4ENS5_IJNS4_1CILi4EEENSA_ILi2EEENSA_ILi1EEEEEEEENS5_IJNSA_ILi128EEESG_NSA_ILi64EEEEEEfNS5_IJlSD_lEEEfSJ_NS4_8TiledMMAINS4_8MMA_AtomIJNS4_23SM100_MMA_TF32_2x1SM_SSINS_10tfloat32_tESN_fLi128ELi128ELNS4_4UMMA5MajorE0ELSP_0ELNSO_7ScaleInE0ELSQ_0EEEEEENS4_6LayoutINS5_IJSD_SD_SD_EEENS5_IJNSA_ILi0EEESV_SV_EEEEENS5_IJNS4_10UnderscoreESY_SY_EEEEENS4_28SM100_TMA_2SM_LOAD_MULTICASTENS4_14ComposedLayoutINS4_7SwizzleILi3ELi4ELi3EEENS4_18smem_ptr_flag_bitsILi32EEENST_INS5_IJNSA_ILi8EEENSA_ILi32EEEEEENS5_IJS18_SD_EEEEEEEvNS4_8identityES11_S1C_vS1D_EENS_8epilogue10collective18CollectiveEpilogueINS1F_23Sm100TmaWarpSpecializedILi4ELi2ELi16ELb1ELb0EEEJNS5_IJSH_SG_SH_EEENS5_IJNST_ISH_SD_EENST_INS5_IJNSA_ILi16EEESC_EEENS5_IJSD_SH_EEEEEEEEfSJ_fSJ_NS1F_6fusion15FusionCallbacksIS1J_NS1R_17LinearCombinationIffffLNS_15FloatRoundStyleE2EEES1K_S1Q_JEEENS4_5SM1004TMEM4LOAD26SM100_TMEM_LOAD_32dp32b16xENS4_13SM90_TMA_LOADENS12_INS13_ILi2ELi4ELi3EEES16_NST_INS5_IJS17_S1M_EEENS5_IJS1M_SD_EEEEEEENS4_39AutoVectorizingCopyWithAssumedAlignmentILi128EEENS4_14SM90_TMA_STOREES26_S28_S28_EEEvvEEEEvNT_6ParamsE,"",@"SHT_CUDA_INFO"
	.sectionflags	@""
	.align	4


	//----- nvinfo : EIATTR_CUDA_API_VERSION
	.align		4
        /*0000*/ 	.byte	0x04, 0x37
        /*0002*/ 	.short	(.L_31 - .L_30)
.L_30:
        /*0004*/ 	.word	0x00000082


	//----- nvinfo : EIATTR_KPARAM_INFO
	.align		4
.L_31:
        /*0008*/ 	.byte	0x04, 0x17
        /*000a*/ 	.short	(.L_33 - .L_32)
.L_32:
        /*000c*/ 	.word	0x00000000
        /*0010*/ 	.short	0x0000
        /*0012*/ 	.short	0x0000
        /*0014*/ 	.byte	0x00, 0xf0, 0x01, 0x20


	//----- nvinfo : EIATTR_AT_ENTRY_FRAGMENTS
	.align		4
.L_33:
        /*0018*/ 	.byte	0x04, 0x4f
        /*001a*/ 	.short	(.L_35 - .L_34)


	//   ....[0]....
.L_34:
        /*001c*/ 	.word	0x00000007


	//----- nvinfo : EIATTR_RESERVED_SMEM_USED
	.align		4
.L_35:
        /*0020*/ 	.byte	0x01, 0x41
	.zero		2


	//----- nvinfo : EIATTR_SPARSE_MMA_MASK
	.align		4
        /*0024*/ 	.byte	0x03, 0x50
        /*0026*/ 	.short	0x0000


	//----- nvinfo : EIATTR_TCGEN05_2CTA_USED
	.align		4
        /*0028*/ 	.byte	0x01, 0x52
	.zero		2


	//----- nvinfo : EIATTR_MAXREG_COUNT
	.align		4
        /*002c*/ 	.byte	0x03, 0x1b
        /*002e*/ 	.short	0x00ff


	//----- nvinfo : EIATTR_NUM_BARRIERS
	.align		4
        /*0030*/ 	.byte	0x02, 0x4c
        /*0032*/ 	.byte	0x07
	.zero		1


	//----- nvinfo : EIATTR_EXTERNS
	.align		4
        /*0034*/ 	.byte	0x04, 0x0f
        /*0036*/ 	.short	(.L_37 - .L_36)


	//   ....[0]....
	.align		4
.L_36:
        /*0038*/ 	.word	index@(__assertfail)


	//----- nvinfo : EIATTR_MERCURY_ISA_VERSION
	.align		4
.L_37:
        /*003c*/ 	.byte	0x03, 0x5f
        /*003e*/ 	.short	0x0101


	//----- nvinfo : EIATTR_INT_WARP_WIDE_INSTR_OFFSETS
	.align		4
        /*0040*/ 	.byte	0x04, 0x31
        /*0042*/ 	.short	(.L_39 - .L_38)


	//   ....[0]....
.L_38:
        /*0044*/ 	.word	0x00000da0


	//   ....[1]....
        /*0048*/ 	.word	0x00000e40


	//   ....[2]....
        /*004c*/ 	.word	0x000049d0


	//   ....[3]....
        /*0050*/ 	.word	0x00004a00


	//   ....[4]....
        /*0054*/ 	.word	0x00004a20


	//   ....[5]....
        /*0058*/ 	.word	0x00005560


	//   ....[6]....
        /*005c*/ 	.word	0x00005600


	//   ....[7]....
        /*0060*/ 	.word	0x000056c0


	//   ....[8]....
        /*0064*/ 	.word	0x00005730


	//   ....[9]....
        /*0068*/ 	.word	0x000057f0


	//   ....[10]....
        /*006c*/ 	.word	0x00005890


	//   ....[11]....
        /*0070*/ 	.word	0x00005900


	//   ....[12]....
        /*0074*/ 	.word	0x000059c0


	//   ....[13]....
        /*0078*/ 	.word	0x00005a60


	//   ....[14]....
        /*007c*/ 	.word	0x00005b00


	//   ....[15]....
        /*0080*/ 	.word	0x00005bf0


	//   ....[16]....
        /*0084*/ 	.word	0x00005cc0


	//----- nvinfo : EIATTR_COOP_GROUP_MASK_REGIDS
	.align		4
.L_39:
        /*0088*/ 	.byte	0x04, 0x29
        /*008a*/ 	.short	(.L_41 - .L_40)


	//   ....[0]....
.L_40:
        /*008c*/ 	.word	0xffffffff


	//   ....[1]....
        /*0090*/ 	.word	0xffffffff


	//   ....[2]....
        /*0094*/ 	.word	0xffffffff


	//   ....[3]....
        /*0098*/ 	.word	0xffffffff


	//   ....[4]....
        /*009c*/ 	.word	0xffffffff


	//   ....[5]....
        /*00a0*/ 	.word	0xffffffff


	//   ....[6]....
        /*00a4*/ 	.word	0xffffffff


	//   ....[7]....
        /*00a8*/ 	.word	0xffffffff


	//   ....[8]....
        /*00ac*/ 	.word	0xffffffff


	//   ....[9]....
        /*00b0*/ 	.word	0xffffffff


	//   ....[10]....
        /*00b4*/ 	.word	0xffffffff


	//   ....[11]....
        /*00b8*/ 	.word	0xffffffff


	//   ....[12]....
        /*00bc*/ 	.word	0xffffffff


	//   ....[13]....
        /*00c0*/ 	.word	0xffffffff


	//----- nvinfo : EIATTR_COOP_GROUP_INSTR_OFFSETS
	.align		4
.L_41:
        /*00c4*/ 	.byte	0x04, 0x28
        /*00c6*/ 	.short	(.L_43 - .L_42)


	//   ....[0]....
.L_42:
        /*00c8*/ 	.word	0x000000b0


	//   ....[1]....
        /*00cc*/ 	.word	0x00000510


	//   ....[2]....
        /*00d0*/ 	.word	0x00000710


	//   ....[3]....
        /*00d4*/ 	.word	0x000008a0


	//   ....[4]....
        /*00d8*/ 	.word	0x00000990


	//   ....[5]....
        /*00dc*/ 	.word	0x00000af0


	//   ....[6]....
        /*00e0*/ 	.word	0x00000c80


	//   ....[7]....
        /*00e4*/ 	.word	0x00000ec0


	//   ....[8]....
        /*00e8*/ 	.word	0x00002620


	//   ....[9]....
        /*00ec*/ 	.word	0x000035f0


	//   ....[10]....
        /*00f0*/ 	.word	0x00003ac0


	//   ....[11]....
        /*00f4*/ 	.word	0x00003af0


	//   ....[12]....
        /*00f8*/ 	.word	0x000048d0


	//   ....[13]....
        /*00fc*/ 	.word	0x00004ae0


	//----- nvinfo : EIATTR_VRC_CTA_INIT_COUNT
	.align		4
.L_43:
        /*0100*/ 	.byte	0x02, 0x4a
        /*0102*/ 	.byte	0x80
	.zero		1


	//----- nvinfo : EIATTR_SYSCALL_OFFSETS
	.align		4
        /*0104*/ 	.byte	0x04, 0x46
        /*0106*/ 	.short	(.L_45 - .L_44)


	//   ....[0]....
.L_44:
        /*0108*/ 	.word	0x00006870


	//   ....[1]....
        /*010c*/ 	.word	0x00006960


	//   ....[2]....
        /*0110*/ 	.word	0x000070c0


	//   ....[3]....
        /*0114*/ 	.word	0x00007890


	//   ....[4]....
        /*0118*/ 	.word	0x00008040


	//   ....[5]....
        /*011c*/ 	.word	0x000087f0


	//----- nvinfo : EIATTR_MBARRIER_INSTR_OFFSETS
	.align		4
.L_45:
        /*0120*/ 	.byte	0x04, 0x39
        /*0122*/ 	.short	(.L_47 - .L_46)


	//   ....[0]....
.L_46:
        /*0124*/ 	.word	0x00000640
        /*0128*/ 	.word	0x000000ff
        /*012c*/ 	.word	0x00000000
        /*0130*/ 	.short	0x0100
        /*0132*/ 	.byte	0x04
	.zero		1


	//   ....[1]....
        /*0134*/ 	.word	0x00000650
        /*0138*/ 	.word	0x000000ff
        /*013c*/ 	.word	0x00000030
        /*0140*/ 	.short	0x0100
        /*0142*/ 	.byte	0x04
	.zero		1


	//   ....[2]....
        /*0144*/ 	.word	0x00000660
        /*0148*/ 	.word	0x000000ff
        /*014c*/ 	.word	0x00000008
        /*0150*/ 	.short	0x0100
        /*0152*/ 	.byte	0x04
	.zero		1


	//   ....[3]....
        /*0154*/ 	.word	0x00000670
        /*0158*/ 	.word	0x000000ff
        /*015c*/ 	.word	0x00000038
        /*0160*/ 	.short	0x0100
        /*0162*/ 	.byte	0x04
	.zero		1


	//   ....[4]....
        /*0164*/ 	.word	0x00000680
        /*0168*/ 	.word	0x000000ff
        /*016c*/ 	.word	0x00000010
        /*0170*/ 	.short	0x0100
        /*0172*/ 	.byte	0x04
	.zero		1


	//   ....[5]....
        /*0174*/ 	.word	0x00000690
        /*0178*/ 	.word	0x000000ff
        /*017c*/ 	.word	0x00000040
        /*0180*/ 	.short	0x0100
        /*0182*/ 	.byte	0x04
	.zero		1


	//   ....[6]....
        /*0184*/ 	.word	0x000006a0
        /*0188*/ 	.word	0x000000ff
        /*018c*/ 	.word	0x00000018
        /*0190*/ 	.short	0x0100
        /*0192*/ 	.byte	0x04
	.zero		1


	//   ....[7]....
        /*0194*/ 	.word	0x000006b0
        /*0198*/ 	.word	0x000000ff
        /*019c*/ 	.word	0x00000048
        /*01a0*/ 	.short	0x0100
        /*01a2*/ 	.byte	0x04
	.zero		1


	//   ....[8]....
        /*01a4*/ 	.word	0x000006c0
        /*01a8*/ 	.word	0x000000ff
        /*01ac*/ 	.word	0x00000020
        /*01b0*/ 	.short	0x0100
        /*01b2*/ 	.byte	0x04
	.zero		1


	//   ....[9]....
        /*01b4*/ 	.word	0x000006d0
        /*01b8*/ 	.word	0x000000ff
        /*01bc*/ 	.word	0x00000050
        /*01c0*/ 	.short	0x0100
        /*01c2*/ 	.byte	0x04
	.zero		1


	//   ....[10]....
        /*01c4*/ 	.word	0x000006e0
        /*01c8*/ 	.word	0x000000ff
        /*01cc*/ 	.word	0x00000028
        /*01d0*/ 	.short	0x0100
        /*01d2*/ 	.byte	0x04
	.zero		1


	//   ....[11]....
        /*01d4*/ 	.word	0x000006f0
        /*01d8*/ 	.word	0x000000ff
        /*01dc*/ 	.word	0x00000058
        /*01e0*/ 	.short	0x0100
        /*01e2*/ 	.byte	0x04
	.zero		1


	//   ....[12]....
        /*01e4*/ 	.word	0x00000810
        /*01e8*/ 	.word	0x000000ff
        /*01ec*/ 	.word	0x00000060
        /*01f0*/ 	.short	0x0100
        /*01f2*/ 	.byte	0x04
	.zero		1


	//   ....[13]....
        /*01f4*/ 	.word	0x00000820
        /*01f8*/ 	.word	0x000000ff
        /*01fc*/ 	.word	0x00000080
        /*0200*/ 	.short	0x0100
        /*0202*/ 	.byte	0x04
	.zero		1


	//   ....[14]....
        /*0204*/ 	.word	0x00000830
        /*0208*/ 	.word	0x000000ff
        /*020c*/ 	.word	0x00000068
        /*0210*/ 	.short	0x0100
        /*0212*/ 	.byte	0x04
	.zero		1


	//   ....[15]....
        /*0214*/ 	.word	0x00000840
        /*0218*/ 	.word	0x000000ff
        /*021c*/ 	.word	0x00000088
        /*0220*/ 	.short	0x0100
        /*0222*/ 	.byte	0x04
	.zero		1


	//   ....[16]....
        /*0224*/ 	.word	0x00000850
        /*0228*/ 	.word	0x000000ff
        /*022c*/ 	.word	0x00000070
        /*0230*/ 	.short	0x0100
        /*0232*/ 	.byte	0x04
	.zero		1


	//   ....[17]....
        /*0234*/ 	.word	0x00000860
        /*0238*/ 	.word	0x000000ff
        /*023c*/ 	.word	0x00000090
        /*0240*/ 	.short	0x0100
        /*0242*/ 	.byte	0x04
	.zero		1


	//   ....[18]....
        /*0244*/ 	.word	0x00000870
        /*0248*/ 	.word	0x000000ff
        /*024c*/ 	.word	0x00000078
        /*0250*/ 	.short	0x0100
        /*0252*/ 	.byte	0x04
	.zero		1


	//   ....[19]....
        /*0254*/ 	.word	0x00000880
        /*0258*/ 	.word	0x000000ff
        /*025c*/ 	.word	0x00000098
        /*0260*/ 	.short	0x0100
        /*0262*/ 	.byte	0x04
	.zero		1


	//   ....[20]....
        /*0264*/ 	.word	0x00000960
        /*0268*/ 	.word	0x000000ff
        /*026c*/ 	.word	0x000000a0
        /*0270*/ 	.short	0x0100
        /*0272*/ 	.byte	0x06
	.zero		1


	//   ....[21]....
        /*0274*/ 	.word	0x00000970
        /*0278*/ 	.word	0x000000ff
        /*027c*/ 	.word	0x000000a8
        /*0280*/ 	.short	0x0100
        /*0282*/ 	.byte	0x06
	.zero		1


	//   ....[22]....
        /*0284*/ 	.word	0x00000aa0
        /*0288*/ 	.word	0x000000ff
        /*028c*/ 	.word	0x000000b0
        /*0290*/ 	.short	0x0100
        /*0292*/ 	.byte	0x06
	.zero		1


	//   ....[23]....
        /*0294*/ 	.word	0x00000ab0
        /*0298*/ 	.word	0x000000ff
        /*029c*/ 	.word	0x000000c0
        /*02a0*/ 	.short	0x0100
        /*02a2*/ 	.byte	0x06
	.zero		1


	//   ....[24]....
        /*02a4*/ 	.word	0x00000ac0
        /*02a8*/ 	.word	0x000000ff
        /*02ac*/ 	.word	0x000000b8
        /*02b0*/ 	.short	0x0100
        /*02b2*/ 	.byte	0x06
	.zero		1


	//   ....[25]....
        /*02b4*/ 	.word	0x00000ad0
        /*02b8*/ 	.word	0x000000ff
        /*02bc*/ 	.word	0x000000c8
        /*02c0*/ 	.short	0x0100
        /*02c2*/ 	.byte	0x06
	.zero		1


	//   ....[26]....
        /*02c4*/ 	.word	0x00000bf0
        /*02c8*/ 	.word	0x000000ff
        /*02cc*/ 	.word	0x000000d0
        /*02d0*/ 	.short	0x0100
        /*02d2*/ 	.byte	0x04
	.zero		1


	//   ....[27]....
        /*02d4*/ 	.word	0x00000c00
        /*02d8*/ 	.word	0x000000ff
        /*02dc*/ 	.word	0x000000f0
        /*02e0*/ 	.short	0x0100
        /*02e2*/ 	.byte	0x04
	.zero		1


	//   ....[28]....
        /*02e4*/ 	.word	0x00000c10
        /*02e8*/ 	.word	0x000000ff
        /*02ec*/ 	.word	0x000000d8
        /*02f0*/ 	.short	0x0100
        /*02f2*/ 	.byte	0x04
	.zero		1


	//   ....[29]....
        /*02f4*/ 	.word	0x00000c20
        /*02f8*/ 	.word	0x000000ff
        /*02fc*/ 	.word	0x000000f8
        /*0300*/ 	.short	0x0100
        /*0302*/ 	.byte	0x04
	.zero		1


	//   ....[30]....
        /*0304*/ 	.word	0x00000c30
        /*0308*/ 	.word	0x000000ff
        /*030c*/ 	.word	0x000000e0
        /*0310*/ 	.short	0x0100
        /*0312*/ 	.byte	0x04
	.zero		1


	//   ....[31]....
        /*0314*/ 	.word	0x00000c40
        /*0318*/ 	.word	0x000000ff
        /*031c*/ 	.word	0x00000100
        /*0320*/ 	.short	0x0100
        /*0322*/ 	.byte	0x04
	.zero		1


	//   ....[32]....
        /*0324*/ 	.word	0x00000c50
        /*0328*/ 	.word	0x000000ff
        /*032c*/ 	.word	0x000000e8
        /*0330*/ 	.short	0x0100
        /*0332*/ 	.byte	0x04
	.zero		1


	//   ....[33]....
        /*0334*/ 	.word	0x00000c60
        /*0338*/ 	.word	0x000000ff
        /*033c*/ 	.word	0x00000108
        /*0340*/ 	.short	0x0100
        /*0342*/ 	.byte	0x04
	.zero		1


	//   ....[34]....
        /*0344*/ 	.word	0x00000d50
        /*0348*/ 	.word	0x000000ff
        /*034c*/ 	.word	0x00000110
        /*0350*/ 	.short	0x0100
        /*0352*/ 	.byte	0x04
	.zero		1


	//   ....[35]....
        /*0354*/ 	.word	0x00000d60
        /*0358*/ 	.word	0x000000ff
        /*035c*/ 	.word	0x00000120
        /*0360*/ 	.short	0x0100
        /*0362*/ 	.byte	0x04
	.zero		1


	//   ....[36]....
        /*0364*/ 	.word	0x00000d70
        /*0368*/ 	.word	0x000000ff
        /*036c*/ 	.word	0x00000118
        /*0370*/ 	.short	0x0100
        /*0372*/ 	.byte	0x04
	.zero		1


	//   ....[37]....
        /*0374*/ 	.word	0x00000d80
        /*0378*/ 	.word	0x000000ff
        /*037c*/ 	.word	0x00000128
        /*0380*/ 	.short	0x0100
        /*0382*/ 	.byte	0x04
	.zero		1


	//   ....[38]....
        /*0384*/ 	.word	0x00000e80
        /*0388*/ 	.word	0x000000ff
        /*038c*/ 	.word	0x00000130
        /*0390*/ 	.short	0x0100
        /*0392*/ 	.byte	0x06
	.zero		1


	//   ....[39]....
        /*0394*/ 	.word	0x00001bc0
        /*0398*/ 	.word	0x00000000
        /*039c*/ 	.word	0x00000120
        /*03a0*/ 	.short	0x010a
        /*03a2*/ 	.byte	0xff
	.zero		1


	//   ....[40]....
        /*03a4*/ 	.word	0x00001bf0
        /*03a8*/ 	.word	0x00000000
        /*03ac*/ 	.word	0x00000110
        /*03b0*/ 	.short	0x0101
        /*03b2*/ 	.byte	0xff
	.zero		1


	//   ....[41]....
        /*03b4*/ 	.word	0x00001cb0
        /*03b8*/ 	.word	0x000000ff
        /*03bc*/ 	.word	0x00000030
        /*03c0*/ 	.short	0x010a
        /*03c2*/ 	.byte	0x04
	.zero		1


	//   ....[42]....
        /*03c4*/ 	.word	0x00001d80
        /*03c8*/ 	.word	0x000000ff
        /*03cc*/ 	.word	0x00000030
        /*03d0*/ 	.short	0x010a
        /*03d2*/ 	.byte	0x05
	.zero		1


	//   ....[43]....
        /*03d4*/ 	.word	0x00001ee0
        /*03d8*/ 	.word	0x000000ff
        /*03dc*/ 	.word	0x00000030
        /*03e0*/ 	.short	0x010a
        /*03e2*/ 	.byte	0x04
	.zero		1


	//   ....[44]....
        /*03e4*/ 	.word	0x00002190
        /*03e8*/ 	.word	0x000000ff
        /*03ec*/ 	.word	0x000000a8
        /*03f0*/ 	.short	0x0101
        /*03f2*/ 	.byte	0x15
	.zero		1


	//   ....[45]....
        /*03f4*/ 	.word	0x000021b0
        /*03f8*/ 	.word	0x000000ff
        /*03fc*/ 	.word	0x00000030
        /*0400*/ 	.short	0x010a
        /*0402*/ 	.byte	0x04
	.zero		1


	//   ....[46]....
        /*0404*/ 	.word	0x00002230
        /*0408*/ 	.word	0x000000ff
        /*040c*/ 	.word	0x00000030
        /*0410*/ 	.short	0x010a
        /*0412*/ 	.byte	0x06
	.zero		1


	//   ....[47]....
        /*0414*/ 	.word	0x00002370
        /*0418*/ 	.word	0x000000ff
        /*041c*/ 	.word	0x00000030
        /*0420*/ 	.short	0x010a
        /*0422*/ 	.byte	0x04
	.zero		1


	//   ....[48]....
        /*0424*/ 	.word	0x00002650
        /*0428*/ 	.word	0x00000003
        /*042c*/ 	.word	0x000000b0
        /*0430*/ 	.short	0x010a
        /*0432*/ 	.byte	0xff
	.zero		1


	//   ....[49]....
        /*0434*/ 	.word	0x000027a0
        /*0438*/ 	.word	0x00000000
        /*043c*/ 	.word	0x00000000
        /*0440*/ 	.short	0x0101
        /*0442*/ 	.byte	0xff
	.zero		1


	//   ....[50]....
        /*0444*/ 	.word	0x00002d50
        /*0448*/ 	.word	0x000000ff
        /*044c*/ 	.word	0x00000000
        /*0450*/ 	.short	0x010a
        /*0452*/ 	.byte	0x04
	.zero		1


	//   ....[51]....
        /*0454*/ 	.word	0x00002de0
        /*0458*/ 	.word	0x000000ff
        /*045c*/ 	.word	0x00000000
        /*0460*/ 	.short	0x010a
        /*0462*/ 	.byte	0x05
	.zero		1


	//   ....[52]....
        /*0464*/ 	.word	0x00002e70
        /*0468*/ 	.word	0x000000ff
        /*046c*/ 	.word	0x00000000
        /*0470*/ 	.short	0x010a
        /*0472*/ 	.byte	0x05
	.zero		1


	//   ....[53]....
        /*0474*/ 	.word	0x00002f00
        /*0478*/ 	.word	0x000000ff
        /*047c*/ 	.word	0x00000000
        /*0480*/ 	.short	0x010a
        /*0482*/ 	.byte	0x05
	.zero		1


	//   ....[54]....
        /*0484*/ 	.word	0x00002f90
        /*0488*/ 	.word	0x000000ff
        /*048c*/ 	.word	0x00000000
        /*0490*/ 	.short	0x010a
        /*0492*/ 	.byte	0x05
	.zero		1


	//   ....[55]....
        /*0494*/ 	.word	0x00003030
        /*0498*/ 	.word	0x00000000
        /*049c*/ 	.word	0x00000000
        /*04a0*/ 	.short	0x010a
        /*04a2*/ 	.byte	0xff
	.zero		1


	//   ....[56]....
        /*04a4*/ 	.word	0x00003150
        /*04a8*/ 	.word	0x00000002
        /*04ac*/ 	.word	0x00000110
        /*04b0*/ 	.short	0x010a
        /*04b2*/ 	.byte	0xff
	.zero		1


	//   ....[57]....
        /*04b4*/ 	.word	0x000031c0
        /*04b8*/ 	.word	0x00000002
        /*04bc*/ 	.word	0x00000000
        /*04c0*/ 	.short	0x0101
        /*04c2*/ 	.byte	0xff
	.zero		1


	//   ....[58]....
        /*04c4*/ 	.word	0x000031e0
        /*04c8*/ 	.word	0x000000ff
        /*04cc*/ 	.word	0x000000c0
        /*04d0*/ 	.short	0x010a
        /*04d2*/ 	.byte	0x04
	.zero		1


	//   ....[59]....
        /*04d4*/ 	.word	0x00003300
        /*04d8*/ 	.word	0x00000002
        /*04dc*/ 	.word	0x000000b0
        /*04e0*/ 	.short	0x010a
        /*04e2*/ 	.byte	0xff
	.zero		1


	//   ....[60]....
        /*04e4*/ 	.word	0x00003400
        /*04e8*/ 	.word	0x00000002
        /*04ec*/ 	.word	0x00000000
        /*04f0*/ 	.short	0x0101
        /*04f2*/ 	.byte	0xff
	.zero		1


	//   ....[61]....
        /*04f4*/ 	.word	0x00003490
        /*04f8*/ 	.word	0x000000ff
        /*04fc*/ 	.word	0x000000c0
        /*0500*/ 	.short	0x0106
        /*0502*/ 	.byte	0x04
	.zero		1


	//   ....[62]....
        /*0504*/ 	.word	0x000034b0
        /*0508*/ 	.word	0x000000ff
        /*050c*/ 	.word	0x000000c0
        /*0510*/ 	.short	0x010a
        /*0512*/ 	.byte	0x04
	.zero		1


	//   ....[63]....
        /*0514*/ 	.word	0x00003540
        /*0518*/ 	.word	0x000000ff
        /*051c*/ 	.word	0x000000c0
        /*0520*/ 	.short	0x0106
        /*0522*/ 	.byte	0x07
	.zero		1


	//   ....[64]....
        /*0524*/ 	.word	0x00003580
        /*0528*/ 	.word	0x00000000
        /*052c*/ 	.word	0x000000c0
        /*0530*/ 	.short	0x010a
        /*0532*/ 	.byte	0xff
	.zero		1


	//   ....[65]....
        /*0534*/ 	.word	0x000037c0
        /*0538*/ 	.word	0x000000ff
        /*053c*/ 	.word	0x00000008
        /*0540*/ 	.short	0x010a
        /*0542*/ 	.byte	0x05
	.zero		1


	//   ....[66]....
        /*0544*/ 	.word	0x000037e0
        /*0548*/ 	.word	0x000000ff
        /*054c*/ 	.word	0x00000008
        /*0550*/ 	.short	0x010a
        /*0552*/ 	.byte	0x05
	.zero		1


	//   ....[67]....
        /*0554*/ 	.word	0x00003970
        /*0558*/ 	.word	0x000000ff
        /*055c*/ 	.word	0x00000008
        /*0560*/ 	.short	0x010a
        /*0562*/ 	.byte	0x05
	.zero		1


	//   ....[68]....
        /*0564*/ 	.word	0x00003990
        /*0568*/ 	.word	0x000000ff
        /*056c*/ 	.word	0x00000008
        /*0570*/ 	.short	0x010a
        /*0572*/ 	.byte	0x05
	.zero		1


	//   ....[69]....
        /*0574*/ 	.word	0x00003a50
        /*0578*/ 	.word	0x000000ff
        /*057c*/ 	.word	0x00000000
        /*0580*/ 	.short	0x0101
        /*0582*/ 	.byte	0x04
	.zero		1


	//   ....[70]....
        /*0584*/ 	.word	0x00003e10
        /*0588*/ 	.word	0x00000000
        /*058c*/ 	.word	0x000000b0
        /*0590*/ 	.short	0x010a
        /*0592*/ 	.byte	0xff
	.zero		1


	//   ....[71]....
        /*0594*/ 	.word	0x00003ed0
        /*0598*/ 	.word	0x00000000
        /*059c*/ 	.word	0x00000000
        /*05a0*/ 	.short	0x0101
        /*05a2*/ 	.byte	0xff
	.zero		1


	//   ....[72]....
        /*05a4*/ 	.word	0x00003f90
        /*05a8*/ 	.word	0x000000ff
        /*05ac*/ 	.word	0x00000000
        /*05b0*/ 	.short	0x010a
        /*05b2*/ 	.byte	0x04
	.zero		1


	//   ....[73]....
        /*05b4*/ 	.word	0x00003fa0
        /*05b8*/ 	.word	0x000000ff
        /*05bc*/ 	.word	0x000000f0
        /*05c0*/ 	.short	0x010a
        /*05c2*/ 	.byte	0x2e
	.zero		1


	//   ....[74]....
        /*05c4*/ 	.word	0x00004050
        /*05c8*/ 	.word	0x000000ff
        /*05cc*/ 	.word	0x00000000
        /*05d0*/ 	.short	0x010a
        /*05d2*/ 	.byte	0x07
	.zero		1


	//   ....[75]....
        /*05d4*/ 	.word	0x00004180
        /*05d8*/ 	.word	0x000000ff
        /*05dc*/ 	.word	0x00000000
        /*05e0*/ 	.short	0x010a
        /*05e2*/ 	.byte	0x04
	.zero		1


	//   ....[76]....
        /*05e4*/ 	.word	0x000045c0
        /*05e8*/ 	.word	0x000000ff
        /*05ec*/ 	.word	0x00000000
        /*05f0*/ 	.short	0x010a
        /*05f2*/ 	.byte	0x04
	.zero		1


	//   ....[77]....
        /*05f4*/ 	.word	0x00004650
        /*05f8*/ 	.word	0x000000ff
        /*05fc*/ 	.word	0x00000000
        /*0600*/ 	.short	0x010a
        /*0602*/ 	.byte	0x05
	.zero		1


	//   ....[78]....
        /*0604*/ 	.word	0x000046e0
        /*0608*/ 	.word	0x000000ff
        /*060c*/ 	.word	0x00000000
        /*0610*/ 	.short	0x010a
        /*0612*/ 	.byte	0x05
	.zero		1


	//   ....[79]....
        /*0614*/ 	.word	0x00004780
        /*0618*/ 	.word	0x00000000
        /*061c*/ 	.word	0x00000000
        /*0620*/ 	.short	0x010a
        /*0622*/ 	.byte	0xff
	.zero		1


	//   ....[80]....
        /*0624*/ 	.word	0x000047c0
        /*0628*/ 	.word	0x00000000
        /*062c*/ 	.word	0x00000000
        /*0630*/ 	.short	0x010a
        /*0632*/ 	.byte	0xff
	.zero		1


	//   ....[81]....
        /*0634*/ 	.word	0x00004830
        /*0638*/ 	.word	0x000000ff
        /*063c*/ 	.word	0x00000000
        /*0640*/ 	.short	0x0101
        /*0642*/ 	.byte	0x04
	.zero		1


	//   ....[82]....
        /*0644*/ 	.word	0x00004870
        /*0648*/ 	.word	0x000000ff
        /*064c*/ 	.word	0x00000130
        /*0650*/ 	.short	0x010a
        /*0652*/ 	.byte	0x29
	.zero		1


	//   ....[83]....
        /*0654*/ 	.word	0x000048c0
        /*0658*/ 	.word	0x000000ff
        /*065c*/ 	.word	0x00000000
        /*0660*/ 	.short	0x0101
        /*0662*/ 	.byte	0x04
	.zero		1


	//   ....[84]....
        /*0664*/ 	.word	0x00004d60
        /*0668*/ 	.word	0x0000000c
        /*066c*/ 	.word	0x000000b0
        /*0670*/ 	.short	0x010a
        /*0672*/ 	.byte	0xff
	.zero		1


	//   ....[85]....
        /*0674*/ 	.word	0x00004ed0
        /*0678*/ 	.word	0x00000000
        /*067c*/ 	.word	0x00000000
        /*0680*/ 	.short	0x0101
        /*0682*/ 	.byte	0xff
	.zero		1


	//   ....[86]....
        /*0684*/ 	.word	0x00005360
        /*0688*/ 	.word	0x000000ff
        /*068c*/ 	.word	0x000000a8
        /*0690*/ 	.short	0x010a
        /*0692*/ 	.byte	0x15
	.zero		1


	//   ....[87]....
        /*0694*/ 	.word	0x000054e0
        /*0698*/ 	.word	0x000000ff
        /*069c*/ 	.word	0x00000080
        /*06a0*/ 	.short	0x010a
        /*06a2*/ 	.byte	0x15
	.zero		1


	//   ....[88]....
        /*06a4*/ 	.word	0x000056e0
        /*06a8*/ 	.word	0x000000ff
        /*06ac*/ 	.word	0x00000060
        /*06b0*/ 	.short	0x010b
        /*06b2*/ 	.byte	0x15
	.zero		1


	//   ....[89]....
        /*06b4*/ 	.word	0x000056f0
        /*06b8*/ 	.word	0x000000ff
        /*06bc*/ 	.word	0x00000000
        /*06c0*/ 	.short	0x0101
        /*06c2*/ 	.byte	0x06
	.zero		1


	//   ....[90]....
        /*06c4*/ 	.word	0x00005700
        /*06c8*/ 	.word	0x000000ff
        /*06cc*/ 	.word	0x00000088
        /*06d0*/ 	.short	0x010a
        /*06d2*/ 	.byte	0x15
	.zero		1


	//   ....[91]....
        /*06d4*/ 	.word	0x000058b0
        /*06d8*/ 	.word	0x000000ff
        /*06dc*/ 	.word	0x00000068
        /*06e0*/ 	.short	0x010b
        /*06e2*/ 	.byte	0x15
	.zero		1


	//   ....[92]....
        /*06e4*/ 	.word	0x000058c0
        /*06e8*/ 	.word	0x000000ff
        /*06ec*/ 	.word	0x00000000
        /*06f0*/ 	.short	0x0101
        /*06f2*/ 	.byte	0x06
	.zero		1


	//   ....[93]....
        /*06f4*/ 	.word	0x000058d0
        /*06f8*/ 	.word	0x000000ff
        /*06fc*/ 	.word	0x00000090
        /*0700*/ 	.short	0x010a
        /*0702*/ 	.byte	0x15
	.zero		1


	//   ....[94]....
        /*0704*/ 	.word	0x00005a80
        /*0708*/ 	.word	0x000000ff
        /*070c*/ 	.word	0x00000070
        /*0710*/ 	.short	0x010b
        /*0712*/ 	.byte	0x15
	.zero		1


	//   ....[95]....
        /*0714*/ 	.word	0x00005a90
        /*0718*/ 	.word	0x000000ff
        /*071c*/ 	.word	0x00000000
        /*0720*/ 	.short	0x0101
        /*0722*/ 	.byte	0x06
	.zero		1


	//   ....[96]....
        /*0724*/ 	.word	0x00005aa0
        /*0728*/ 	.word	0x000000ff
        /*072c*/ 	.word	0x00000098
        /*0730*/ 	.short	0x010a
        /*0732*/ 	.byte	0x15
	.zero		1


	//   ....[97]....
        /*0734*/ 	.word	0x00005ce0
        /*0738*/ 	.word	0x000000ff
        /*073c*/ 	.word	0x00000078
        /*0740*/ 	.short	0x010b
        /*0742*/ 	.byte	0x15
	.zero		1


	//   ....[98]....
        /*0744*/ 	.word	0x00005cf0
        /*0748*/ 	.word	0x000000ff
        /*074c*/ 	.word	0x00000000
        /*0750*/ 	.short	0x0101
        /*0752*/ 	.byte	0x25
	.zero		1


	//   ....[99]....
        /*0754*/ 	.word	0x00005d30
        /*0758*/ 	.word	0x000000ff
        /*075c*/ 	.word	0x00000080
        /*0760*/ 	.short	0x010a
        /*0762*/ 	.byte	0x15
	.zero		1


	//   ....[100]....
        /*0764*/ 	.word	0x00005d50
        /*0768*/ 	.word	0x000000ff
        /*076c*/ 	.word	0x00000088
        /*0770*/ 	.short	0x010a
        /*0772*/ 	.byte	0x15
	.zero		1


	//   ....[101]....
        /*0774*/ 	.word	0x00005d70
        /*0778*/ 	.word	0x000000ff
        /*077c*/ 	.word	0x00000090
        /*0780*/ 	.short	0x010a
        /*0782*/ 	.byte	0x15
	.zero		1


	//   ....[102]....
        /*0784*/ 	.word	0x00005db0
        /*0788*/ 	.word	0x00000000
        /*078c*/ 	.word	0x00000098
        /*0790*/ 	.short	0x010a
        /*0792*/ 	.byte	0xff
	.zero		1


	//   ....[103]....
        /*0794*/ 	.word	0x00006100
        /*0798*/ 	.word	0x00000003
        /*079c*/ 	.word	0x000000b0
        /*07a0*/ 	.short	0x010a
        /*07a2*/ 	.byte	0xff
	.zero		1


	//   ....[104]....
        /*07a4*/ 	.word	0x00006280
        /*07a8*/ 	.word	0x00000000
        /*07ac*/ 	.word	0x00000000
        /*07b0*/ 	.short	0x0101
        /*07b2*/ 	.byte	0xff
	.zero		1


	//   ....[105]....
        /*07b4*/ 	.word	0x00006d90
        /*07b8*/ 	.word	0x000000ff
        /*07bc*/ 	.word	0x00000060
        /*07c0*/ 	.short	0x010a
        /*07c2*/ 	.byte	0x2b
	.zero		1


	//   ....[106]....
        /*07c4*/ 	.word	0x00006dc0
        /*07c8*/ 	.word	0x00000047
        /*07cc*/ 	.word	0x000000d0
        /*07d0*/ 	.short	0x010a
        /*07d2*/ 	.byte	0xff
	.zero		1


	//   ....[107]....
        /*07d4*/ 	.word	0x00006eb0
        /*07d8*/ 	.word	0x000000ff
        /*07dc*/ 	.word	0x00000060
        /*07e0*/ 	.short	0x010a
        /*07e2*/ 	.byte	0x2b
	.zero		1


	//   ....[108]....
        /*07e4*/ 	.word	0x00006fa0
        /*07e8*/ 	.word	0x00000047
        /*07ec*/ 	.word	0x000000d0
        /*07f0*/ 	.short	0x010a
        /*07f2*/ 	.byte	0xff
	.zero		1


	//   ....[109]....
        /*07f4*/ 	.word	0x000075c0
        /*07f8*/ 	.word	0x00000000
        /*07fc*/ 	.word	0x00000000
        /*0800*/ 	.short	0x0101
        /*0802*/ 	.byte	0xff
	.zero		1


	//   ....[110]....
        /*0804*/ 	.word	0x000075d0
        /*0808*/ 	.word	0x00000002
        /*080c*/ 	.word	0x00000060
        /*0810*/ 	.short	0x010a
        /*0812*/ 	.byte	0xff
	.zero		1


	//   ....[111]....
        /*0814*/ 	.word	0x000076b0
        /*0818*/ 	.word	0x00000002
        /*081c*/ 	.word	0x00000060
        /*0820*/ 	.short	0x010a
        /*0822*/ 	.byte	0xff
	.zero		1


	//   ....[112]....
        /*0824*/ 	.word	0x00007d70
        /*0828*/ 	.word	0x00000010
        /*082c*/ 	.word	0x00000000
        /*0830*/ 	.short	0x0101
        /*0832*/ 	.byte	0xff
	.zero		1


	//   ....[113]....
        /*0834*/ 	.word	0x00007d90
        /*0838*/ 	.word	0x00000000
        /*083c*/ 	.word	0x00000060
        /*0840*/ 	.short	0x010a
        /*0842*/ 	.byte	0xff
	.zero		1


	//   ....[114]....
        /*0844*/ 	.word	0x00007e60
        /*0848*/ 	.word	0x00000000
        /*084c*/ 	.word	0x00000060
        /*0850*/ 	.short	0x010a
        /*0852*/ 	.byte	0xff
	.zero		1


	//   ....[115]....
        /*0854*/ 	.word	0x00008520
        /*0858*/ 	.word	0x00000010
        /*085c*/ 	.word	0x00000000
        /*0860*/ 	.short	0x0101
        /*0862*/ 	.byte	0xff
	.zero		1


	//   ....[116]....
        /*0864*/ 	.word	0x00008540
        /*0868*/ 	.word	0x00000000
        /*086c*/ 	.word	0x00000060
        /*0870*/ 	.short	0x010a
        /*0872*/ 	.byte	0xff
	.zero		1


	//   ....[117]....
        /*0874*/ 	.word	0x00008610
        /*0878*/ 	.word	0x00000000
        /*087c*/ 	.word	0x00000060
        /*0880*/ 	.short	0x010a
        /*0882*/ 	.byte	0xff
	.zero		1


	//   ....[118]....
        /*0884*/ 	.word	0x00008880
        /*0888*/ 	.word	0x00000047
        /*088c*/ 	.word	0x00000000
        /*0890*/ 	.short	0x0101
        /*0892*/ 	.byte	0xff
	.zero		1


	//   ....[119]....
        /*0894*/ 	.word	0x00008d20
        /*0898*/ 	.word	0x00000000
        /*089c*/ 	.word	0x00000000
        /*08a0*/ 	.short	0x0101
        /*08a2*/ 	.byte	0xff
	.zero		1


	//   ....[120]....
        /*08a4*/ 	.word	0x00008fc0
        /*08a8*/ 	.word	0x000000ff
        /*08ac*/ 	.word	0x00000000
        /*08b0*/ 	.short	0x0101
        /*08b2*/ 	.byte	0x06
	.zero		1


	//   ....[121]....
        /*08b4*/ 	.word	0x00008fe0
        /*08b8*/ 	.word	0x00000000
        /*08bc*/ 	.word	0x00000120
        /*08c0*/ 	.short	0x010a
        /*08c2*/ 	.byte	0xff
	.zero		1


	//   ....[122]....
        /*08c4*/ 	.word	0x00009040
        /*08c8*/ 	.word	0x00000000
        /*08cc*/ 	.word	0x00000030
        /*08d0*/ 	.short	0x010a
        /*08d2*/ 	.byte	0xff
	.zero		1


	//   ....[123]....
        /*08d4*/ 	.word	0x000090a0
        /*08d8*/ 	.word	0x00000000
        /*08dc*/ 	.word	0x00000030
        /*08e0*/ 	.short	0x010a
        /*08e2*/ 	.byte	0xff
	.zero		1


	//   ....[124]....
        /*08e4*/ 	.word	0x000090f0
        /*08e8*/ 	.word	0x00000003
        /*08ec*/ 	.word	0x000000b0
        /*08f0*/ 	.short	0x010a
        /*08f2*/ 	.byte	0xff
	.zero		1


	//   ....[125]....
        /*08f4*/ 	.word	0x00009150
        /*08f8*/ 	.word	0x00000000
        /*08fc*/ 	.word	0x00000000
        /*0900*/ 	.short	0x010a
        /*0902*/ 	.byte	0xff
	.zero		1


	//   ....[126]....
        /*0904*/ 	.word	0x000091b0
        /*0908*/ 	.word	0x00000000
        /*090c*/ 	.word	0x00000000
        /*0910*/ 	.short	0x010a
        /*0912*/ 	.byte	0xff
	.zero		1


	//   ....[127]....
        /*0914*/ 	.word	0x00009210
        /*0918*/ 	.word	0x00000000
        /*091c*/ 	.word	0x00000000
        /*0920*/ 	.short	0x010a
        /*0922*/ 	.byte	0xff
	.zero		1


	//   ....[128]....
        /*0924*/ 	.word	0x00009270
        /*0928*/ 	.word	0x00000000
        /*092c*/ 	.word	0x00000000
        /*0930*/ 	.short	0x010a
        /*0932*/ 	.byte	0xff
	.zero		1


	//   ....[129]....
        /*0934*/ 	.word	0x000092d0
        /*0938*/ 	.word	0x00000000
        /*093c*/ 	.word	0x00000000
        /*0940*/ 	.short	0x010a
        /*0942*/ 	.byte	0xff
	.zero		1


	//   ....[130]....
        /*0944*/ 	.word	0x00009320
        /*0948*/ 	.word	0x00000002
        /*094c*/ 	.word	0x00000110
        /*0950*/ 	.short	0x010a
        /*0952*/ 	.byte	0xff
	.zero		1


	//   ....[131]....
        /*0954*/ 	.word	0x00009380
        /*0958*/ 	.word	0x00000002
        /*095c*/ 	.word	0x000000c0
        /*0960*/ 	.short	0x010a
        /*0962*/ 	.byte	0xff
	.zero		1


	//   ....[132]....
        /*0964*/ 	.word	0x000093d0
        /*0968*/ 	.word	0x00000002
        /*096c*/ 	.word	0x000000b0
        /*0970*/ 	.short	0x010a
        /*0972*/ 	.byte	0xff
	.zero		1


	//   ....[133]....
        /*0974*/ 	.word	0x00009430
        /*0978*/ 	.word	0x00000000
        /*097c*/ 	.word	0x000000c0
        /*0980*/ 	.short	0x010a
        /*0982*/ 	.byte	0xff
	.zero		1


	//   ....[134]....
        /*0984*/ 	.word	0x00009490
        /*0988*/ 	.word	0x00000005
        /*098c*/ 	.word	0x00000008
        /*0990*/ 	.short	0x010a
        /*0992*/ 	.byte	0xff
	.zero		1


	//   ....[135]....
        /*0994*/ 	.word	0x00009580
        /*0998*/ 	.word	0x00000000
        /*099c*/ 	.word	0x00000008
        /*09a0*/ 	.short	0x010a
        /*09a2*/ 	.byte	0xff
	.zero		1


	//   ....[136]....
        /*09a4*/ 	.word	0x000095d0
        /*09a8*/ 	.word	0x00000000
        /*09ac*/ 	.word	0x000000b0
        /*09b0*/ 	.short	0x010a
        /*09b2*/ 	.byte	0xff
	.zero		1


	//   ....[137]....
        /*09b4*/ 	.word	0x00009630
        /*09b8*/ 	.word	0x00000000
        /*09bc*/ 	.word	0x000000f0
        /*09c0*/ 	.short	0x010a
        /*09c2*/ 	.byte	0xff
	.zero		1


	//   ....[138]....
        /*09c4*/ 	.word	0x00009690
        /*09c8*/ 	.word	0x00000000
        /*09cc*/ 	.word	0x00000000
        /*09d0*/ 	.short	0x010a
        /*09d2*/ 	.byte	0xff
	.zero		1


	//   ....[139]....
        /*09d4*/ 	.word	0x000096f0
        /*09d8*/ 	.word	0x00000000
        /*09dc*/ 	.word	0x00000000
        /*09e0*/ 	.short	0x010a
        /*09e2*/ 	.byte	0xff
	.zero		1


	//   ....[140]....
        /*09e4*/ 	.word	0x00009750
        /*09e8*/ 	.word	0x00000000
        /*09ec*/ 	.word	0x00000000
        /*09f0*/ 	.short	0x010a
        /*09f2*/ 	.byte	0xff
	.zero		1


	//   ....[141]....
        /*09f4*/ 	.word	0x000097b0
        /*09f8*/ 	.word	0x00000000
        /*09fc*/ 	.word	0x00000000
        /*0a00*/ 	.short	0x010a
        /*0a02*/ 	.byte	0xff
	.zero		1


	//   ....[142]....
        /*0a04*/ 	.word	0x00009810
        /*0a08*/ 	.word	0x00000000
        /*0a0c*/ 	.word	0x00000130
        /*0a10*/ 	.short	0x010a
        /*0a12*/ 	.byte	0xff
	.zero		1


	//   ....[143]....
        /*0a14*/ 	.word	0x00009860
        /*0a18*/ 	.word	0x0000000c
        /*0a1c*/ 	.word	0x000000b0
        /*0a20*/ 	.short	0x010a
        /*0a22*/ 	.byte	0xff
	.zero		1


	//   ....[144]....
        /*0a24*/ 	.word	0x000098c0
        /*0a28*/ 	.word	0x00000000
        /*0a2c*/ 	.word	0x000000a8
        /*0a30*/ 	.short	0x010a
        /*0a32*/ 	.byte	0xff
	.zero		1


	//   ....[145]....
        /*0a34*/ 	.word	0x00009920
        /*0a38*/ 	.word	0x00000000
        /*0a3c*/ 	.word	0x00000080
        /*0a40*/ 	.short	0x010a
        /*0a42*/ 	.byte	0xff
	.zero		1


	//   ....[146]....
        /*0a44*/ 	.word	0x00009980
        /*0a48*/ 	.word	0x00000000
        /*0a4c*/ 	.word	0x00000088
        /*0a50*/ 	.short	0x010a
        /*0a52*/ 	.byte	0xff
	.zero		1


	//   ....[147]....
        /*0a54*/ 	.word	0x000099e0
        /*0a58*/ 	.word	0x00000000
        /*0a5c*/ 	.word	0x00000090
        /*0a60*/ 	.short	0x010a
        /*0a62*/ 	.byte	0xff
	.zero		1


	//   ....[148]....
        /*0a64*/ 	.word	0x00009a40
        /*0a68*/ 	.word	0x00000000
        /*0a6c*/ 	.word	0x00000098
        /*0a70*/ 	.short	0x010a
        /*0a72*/ 	.byte	0xff
	.zero		1


	//   ....[149]....
        /*0a74*/ 	.word	0x00009aa0
        /*0a78*/ 	.word	0x00000000
        /*0a7c*/ 	.word	0x00000080
        /*0a80*/ 	.short	0x010a
        /*0a82*/ 	.byte	0xff
	.zero		1


	//   ....[150]....
        /*0a84*/ 	.word	0x00009b00
        /*0a88*/ 	.word	0x00000000
        /*0a8c*/ 	.word	0x00000088
        /*0a90*/ 	.short	0x010a
        /*0a92*/ 	.byte	0xff
	.zero		1


	//   ....[151]....
        /*0a94*/ 	.word	0x00009b60
        /*0a98*/ 	.word	0x00000000
        /*0a9c*/ 	.word	0x00000090
        /*0aa0*/ 	.short	0x010a
        /*0aa2*/ 	.byte	0xff
	.zero		1


	//   ....[152]....
        /*0aa4*/ 	.word	0x00009bb0
        /*0aa8*/ 	.word	0x00000003
        /*0aac*/ 	.word	0x000000b0
        /*0ab0*/ 	.short	0x010a
        /*0ab2*/ 	.byte	0xff
	.zero		1


	//   ....[153]....
        /*0ab4*/ 	.word	0x00009c10
        /*0ab8*/ 	.word	0x00000002
        /*0abc*/ 	.word	0x00000060
        /*0ac0*/ 	.short	0x010a
        /*0ac2*/ 	.byte	0xff
	.zero		1


	//   ....[154]....
        /*0ac4*/ 	.word	0x00009c60
        /*0ac8*/ 	.word	0x00000047
        /*0acc*/ 	.word	0x000000d0
        /*0ad0*/ 	.short	0x010a
        /*0ad2*/ 	.byte	0xff
	.zero		1


	//   ....[155]....
        /*0ad4*/ 	.word	0x00009cb0
        /*0ad8*/ 	.word	0x00000002
        /*0adc*/ 	.word	0x00000060
        /*0ae0*/ 	.short	0x010a
        /*0ae2*/ 	.byte	0xff
	.zero		1


	//   ....[156]....
        /*0ae4*/ 	.word	0x00009d00
        /*0ae8*/ 	.word	0x00000000
        /*0aec*/ 	.word	0x00000060
        /*0af0*/ 	.short	0x010a
        /*0af2*/ 	.byte	0xff
	.zero		1


	//   ....[157]....
        /*0af4*/ 	.word	0x00009d50
        /*0af8*/ 	.word	0x00000000
        /*0afc*/ 	.word	0x00000060
        /*0b00*/ 	.short	0x010a
        /*0b02*/ 	.byte	0xff
	.zero		1


	//----- nvinfo : EIATTR_NUM_MBARRIERS
	.align		4
.L_47:
        /*0b04*/ 	.byte	0x03, 0x38
        /*0b06*/ 	.short	0x0027


	//----- nvinfo : EIATTR_EXIT_INSTR_OFFSETS
	.align		4
        /*0b08*/ 	.byte	0x04, 0x1c
        /*0b0a*/ 	.short	(.L_49 - .L_48)


	//   ....[0]....
.L_48:
        /*0b0c*/ 	.word	0x00003060


	//   ....[1]....
        /*0b10*/ 	.word	0x00003550


	//   ....[2]....
        /*0b14*/ 	.word	0x000035b0


	//   ....[3]....
        /*0b18*/ 	.word	0x00004af0


	//   ....[4]....
        /*0b1c*/ 	.word	0x00005de0


	//   ....[5]....
        /*0b20*/ 	.word	0x00005e20


	//   ....[6]....
        /*0b24*/ 	.word	0x00008ec0


	//   ....[7]....
        /*0b28*/ 	.word	0x00008f30


	//   ....[8]....
        /*0b2c*/ 	.word	0x00008f60


	//   ....[9]....
        /*0b30*/ 	.word	0x00008fd0


	//----- nvinfo : EIATTR_MAX_THREADS
	.align		4
.L_49:
        /*0b34*/ 	.byte	0x04, 0x05
        /*0b36*/ 	.short	(.L_51 - .L_50)
.L_50:
        /*0b38*/ 	.word	0x00000100
        /*0b3c*/ 	.word	0x00000001
        /*0b40*/ 	.word	0x00000001


	//----- nvinfo : EIATTR_CRS_STACK_SIZE
	.align		4
.L_51:
        /*0b44*/ 	.byte	0x04, 0x1e
        /*0b46*/ 	.short	(.L_53 - .L_52)
.L_52:
        /*0b48*/ 	.word	0x00000000


	//----- nvinfo : EIATTR_CBANK_PARAM_SIZE
	.align		4
.L_53:
        /*0b4c*/ 	.byte	0x03, 0x19
        /*0b4e*/ 	.short	0x0800


	//----- nvinfo : EIATTR_PARAM_CBANK
	.align		4
        /*0b50*/ 	.byte	0x04, 0x0a
        /*0b52*/ 	.short	(.L_55 - .L_54)
	.align		4
.L_54:
        /*0b54*/ 	.word	index@(.nv.constant0._ZN7cutlass13device_kernelINS_4gemm6kernel13GemmUniversalIN4cute5tupleIJiiiiEEENS1_10collective13CollectiveMmaINS1_35MainloopSm100TmaUmmaWarpSpecializedILi6ELi2ELi4ENS5_IJNS4_1CILi4EEENSA_ILi2EEENSA_ILi1EEEEEEEENS5_IJNSA_ILi128EEESG_NSA_ILi64EEEEEEfNS5_IJlSD_lEEEfSJ_NS4_8TiledMMAINS4_8MMA_AtomIJNS4_23SM100_MMA_TF32_2x1SM_SSINS_10tfloat32_tESN_fLi128ELi128ELNS4_4UMMA5MajorE0ELSP_0ELNSO_7ScaleInE0ELSQ_0EEEEEENS4_6LayoutINS5_IJSD_SD_SD_EEENS5_IJNSA_ILi0EEESV_SV_EEEEENS5_IJNS4_10UnderscoreESY_SY_EEEEENS4_28SM100_TMA_2SM_LOAD_MULTICASTENS4_14ComposedLayoutINS4_7SwizzleILi3ELi4ELi3EEENS4_18smem_ptr_flag_bitsILi32EEENST_INS5_IJNSA_ILi8EEENSA_ILi32EEEEEENS5_IJS18_SD_EEEEEEEvNS4_8identityES11_S1C_vS1D_EENS_8epilogue10collective18CollectiveEpilogueINS1F_23Sm100TmaWarpSpecializedILi4ELi2ELi16ELb1ELb0EEEJNS5_IJSH_SG_SH_EEENS5_IJNST_ISH_SD_EENST_INS5_IJNSA_ILi16EEESC_EEENS5_IJSD_SH_EEEEEEEEfSJ_fSJ_NS1F_6fusion15FusionCallbacksIS1J_NS1R_17LinearCombinationIffffLNS_15FloatRoundStyleE2EEES1K_S1Q_JEEENS4_5SM1004TMEM4LOAD26SM100_TMEM_LOAD_32dp32b16xENS4_13SM90_TMA_LOADENS12_INS13_ILi2ELi4ELi3EEES16_NST_INS5_IJS17_S1M_EEENS5_IJS1M_SD_EEEEEEENS4_39AutoVectorizingCopyWithAssumedAlignmentILi128EEENS4_14SM90_TMA_STOREES26_S28_S28_EEEvvEEEEvNT_6ParamsE)
        /*0b58*/ 	.short	0x0380
        /*0b5a*/ 	.short	0x0800


	//----- nvinfo : EIATTR_SW_WAR
	.align		4
.L_55:
        /*0b5c*/ 	.byte	0x04, 0x36
        /*0b5e*/ 	.short	(.L_57 - .L_56)
.L_56:
        /*0b60*/ 	.word	0x00000008
.L_57:


//--------------------- .nv.callgraph             --------------------------
	.section	.nv.callgraph,"",@"SHT_CUDA_CALLGRAPH"
	.align	4
	.sectionentsize	8
	.align		4
        /*0000*/ 	.word	0x00000000
	.align		4
        /*0004*/ 	.word	0xffffffff
	.align		4
        /*0008*/ 	.word	index@(_ZN7cutlass13device_kernelINS_4gemm6kernel13GemmUniversalIN4cute5tupleIJiiiiEEENS1_10collective13CollectiveMmaINS1_35MainloopSm100TmaUmmaWarpSpecializedILi6ELi2ELi4ENS5_IJNS4_1CILi4EEENSA_ILi2EEENSA_ILi1EEEEEEEENS5_IJNSA_ILi128EEESG_NSA_ILi64EEEEEEfNS5_IJlSD_lEEEfSJ_NS4_8TiledMMAINS4_8MMA_AtomIJNS4_23SM100_MMA_TF32_2x1SM_SSINS_10tfloat32_tESN_fLi128ELi128ELNS4_4UMMA5MajorE0ELSP_0ELNSO_7ScaleInE0ELSQ_0EEEEEENS4_6LayoutINS5_IJSD_SD_SD_EEENS5_IJNSA_ILi0EEESV_SV_EEEEENS5_IJNS4_10UnderscoreESY_SY_EEEEENS4_28SM100_TMA_2SM_LOAD_MULTICASTENS4_14ComposedLayoutINS4_7SwizzleILi3ELi4ELi3EEENS4_18smem_ptr_flag_bitsILi32EEENST_INS5_IJNSA_ILi8EEENSA_ILi32EEEEEENS5_IJS18_SD_EEEEEEEvNS4_8identityES11_S1C_vS1D_EENS_8epilogue10collective18CollectiveEpilogueINS1F_23Sm100TmaWarpSpecializedILi4ELi2ELi16ELb1ELb0EEEJNS5_IJSH_SG_SH_EEENS5_IJNST_ISH_SD_EENST_INS5_IJNSA_ILi16EEESC_EEENS5_IJSD_SH_EEEEEEEEfSJ_fSJ_NS1F_6fusion15FusionCallbacksIS1J_NS1R_17LinearCombinationIffffLNS_15FloatRoundStyleE2EEES1K_S1Q_JEEENS4_5SM1004TMEM4LOAD26SM100_TMEM_LOAD_32dp32b16xENS4_13SM90_TMA_LOADENS12_INS13_ILi2ELi4ELi3EEES16_NST_INS5_IJS17_S1M_EEENS5_IJS1M_SD_EEEEEEENS4_39AutoVectorizingCopyWithAssumedAlignmentILi128EEENS4_14SM90_TMA_STOREES26_S28_S28_EEEvvEEEEvNT_6ParamsE)
	.align		4
        /*000c*/ 	.word	index@(__assertfail)
	.align		4
        /*0010*/ 	.word	0x00000000
	.align		4
        /*0014*/ 	.word	0xfffffffe
	.align		4
        /*0018*/ 	.word	0x00000000
	.align		4
        /*001c*/ 	.word	0xfffffffd
	.align		4
        /*0020*/ 	.word	0x00000000
	.align		4
        /*0024*/ 	.word	0xfffffffc


//--------------------- .nv.constant4             --------------------------
	.section	.nv.constant4,"a",@progbits
	.align	8
	.align		8
.nv.constant4:
        /*0000*/ 	.dword	__assertfail
	.align		8
        /*0008*/ 	.dword	__unnamed_1
	.align		8
        /*0010*/ 	.dword	__unnamed_2
	.align		8
        /*0018*/ 	.dword	_ZN40_INTERNAL_d14def73_4_k_cu_67a2febf_325024cuda3std3__45__cpo5beginE
	.align		8
        /*0020*/ 	.dword	_ZN40_INTERNAL_d14def73_4_k_cu_67a2febf_325024cuda3std3__45__cpo3endE
	.align		8
        /*0028*/ 	.dword	_ZN40_INTERNAL_d14def73_4_k_cu_67a2febf_325024cuda3std3__45__cpo6cbeginE
	.align		8
        /*0030*/ 	.dword	_ZN40_INTERNAL_d14def73_4_k_cu_67a2febf_325024cuda3std3__45__cpo4cendE
	.align		8
        /*0038*/ 	.dword	_ZN40_INTERNAL_d14def73_4_k_cu_67a2febf_325024cuda3std3__442_GLOBAL__N__d14def73_4_k_cu_67a2febf_325026ignoreE
	.align		8
        /*0040*/ 	.dword	_ZN40_INTERNAL_d14def73_4_k_cu_67a2febf_325024cuda3std3__419piecewise_constructE
	.align		8
        /*0048*/ 	.dword	_ZN40_INTERNAL_d14def73_4_k_cu_67a2febf_325024cuda3std3__48in_placeE
	.align		8
        /*0050*/ 	.dword	_ZN40_INTERNAL_d14def73_4_k_cu_67a2febf_325024cuda3std6ranges3__45__cpo4swapE
	.align		8
        /*0058*/ 	.dword	_ZN40_INTERNAL_d14def73_4_k_cu_67a2febf_325024cuda3std6ranges3__45__cpo9iter_moveE
	.align		8
        /*0060*/ 	.dword	_ZN40_INTERNAL_d14def73_4_k_cu_67a2febf_325024cute7productE
	.align		8
        /*0068*/ 	.dword	_ZN40_INTERNAL_d14def73_4_k_cu_67a2febf_325024cute1_E
	.align		8
        /*0070*/ 	.dword	$str$25
	.align		8
        /*0078*/ 	.dword	$str$26
	.align		8
        /*0080*/ 	.dword	$str$27
	.align		8
        /*0088*/ 	.dword	$str$28


//--------------------- .text._ZN7cutlass13device_kernelINS_4gemm6kernel13GemmUniversalIN4cute5tupleIJiiiiEEENS1_10collective13CollectiveMmaINS1_35MainloopSm100TmaUmmaWarpSpecializedILi6ELi2ELi4ENS5_IJNS4_1CILi4EEENSA_ILi2EEENSA_ILi1EEEEEEEENS5_IJNSA_ILi128EEESG_NSA_ILi64EEEEEEfNS5_IJlSD_lEEEfSJ_NS4_8TiledMMAINS4_8MMA_AtomIJNS4_23SM100_MMA_TF32_2x1SM_SSINS_10tfloat32_tESN_fLi128ELi128ELNS4_4UMMA5MajorE0ELSP_0ELNSO_7ScaleInE0ELSQ_0EEEEEENS4_6LayoutINS5_IJSD_SD_SD_EEENS5_IJNSA_ILi0EEESV_SV_EEEEENS5_IJNS4_10UnderscoreESY_SY_EEEEENS4_28SM100_TMA_2SM_LOAD_MULTICASTENS4_14ComposedLayoutINS4_7SwizzleILi3ELi4ELi3EEENS4_18smem_ptr_flag_bitsILi32EEENST_INS5_IJNSA_ILi8EEENSA_ILi32EEEEEENS5_IJS18_SD_EEEEEEEvNS4_8identityES11_S1C_vS1D_EENS_8epilogue10collective18CollectiveEpilogueINS1F_23Sm100TmaWarpSpecializedILi4ELi2ELi16ELb1ELb0EEEJNS5_IJSH_SG_SH_EEENS5_IJNST_ISH_SD_EENST_INS5_IJNSA_ILi16EEESC_EEENS5_IJSD_SH_EEEEEEEEfSJ_fSJ_NS1F_6fusion15FusionCallbacksIS1J_NS1R_17LinearCombinationIffffLNS_15FloatRoundStyleE2EEES1K_S1Q_JEEENS4_5SM1004TMEM4LOAD26SM100_TMEM_LOAD_32dp32b16xENS4_13SM90_TMA_LOADENS12_INS13_ILi2ELi4ELi3EEES16_NST_INS5_IJS17_S1M_EEENS5_IJS1M_SD_EEEEEEENS4_39AutoVectorizingCopyWithAssumedAlignmentILi128EEENS4_14SM90_TMA_STOREES26_S28_S28_EEEvvEEEEvNT_6ParamsE --------------------------
	.section	.text._ZN7cutlass13device_kernelINS_4gemm6kernel13GemmUniversalIN4cute5tupleIJiiiiEEENS1_10collective13CollectiveMmaINS1_35MainloopSm100TmaUmmaWarpSpecializedILi6ELi2ELi4ENS5_IJNS4_1CILi4EEENSA_ILi2EEENSA_ILi1EEEEEEEENS5_IJNSA_ILi128EEESG_NSA_ILi64EEEEEEfNS5_IJlSD_lEEEfSJ_NS4_8TiledMMAINS4_8MMA_AtomIJNS4_23SM100_MMA_TF32_2x1SM_SSINS_10tfloat32_tESN_fLi128ELi128ELNS4_4UMMA5MajorE0ELSP_0ELNSO_7ScaleInE0ELSQ_0EEEEEENS4_6LayoutINS5_IJSD_SD_SD_EEENS5_IJNSA_ILi0EEESV_SV_EEEEENS5_IJNS4_10UnderscoreESY_SY_EEEEENS4_28SM100_TMA_2SM_LOAD_MULTICASTENS4_14ComposedLayoutINS4_7SwizzleILi3ELi4ELi3EEENS4_18smem_ptr_flag_bitsILi32EEENST_INS5_IJNSA_ILi8EEENSA_ILi32EEEEEENS5_IJS18_SD_EEEEEEEvNS4_8identityES11_S1C_vS1D_EENS_8epilogue10collective18CollectiveEpilogueINS1F_23Sm100TmaWarpSpecializedILi4ELi2ELi16ELb1ELb0EEEJNS5_IJSH_SG_SH_EEENS5_IJNST_ISH_SD_EENST_INS5_IJNSA_ILi16EEESC_EEENS5_IJSD_SH_EEEEEEEEfSJ_fSJ_NS1F_6fusion15FusionCallbacksIS1J_NS1R_17LinearCombinationIffffLNS_15FloatRoundStyleE2EEES1K_S1Q_JEEENS4_5SM1004TMEM4LOAD26SM100_TMEM_LOAD_32dp32b16xENS4_13SM90_TMA_LOADENS12_INS13_ILi2ELi4ELi3EEES16_NST_INS5_IJS17_S1M_EEENS5_IJS1M_SD_EEEEEEENS4_39AutoVectorizingCopyWithAssumedAlignmentILi128EEENS4_14SM90_TMA_STOREES26_S28_S28_EEEvvEEEEvNT_6ParamsE,"ax",@progbits
	.align	128
.text._ZN7cutlass13device_kernelINS_4gemm6kernel13GemmUniversalIN4cute5tupleIJiiiiEEENS1_10collective13CollectiveMmaINS1_35MainloopSm100TmaUmmaWarpSpecializedILi6ELi2ELi4ENS5_IJNS4_1CILi4EEENSA_ILi2EEENSA_ILi1EEEEEEEENS5_IJNSA_ILi128EEESG_NSA_ILi64EEEEEEfNS5_IJlSD_lEEEfSJ_NS4_8TiledMMAINS4_8MMA_AtomIJNS4_23SM100_MMA_TF32_2x1SM_SSINS_10tfloat32_tESN_fLi128ELi128ELNS4_4UMMA5MajorE0ELSP_0ELNSO_7ScaleInE0ELSQ_0EEEEEENS4_6LayoutINS5_IJSD_SD_SD_EEENS5_IJNSA_ILi0EEESV_SV_EEEEENS5_IJNS4_10UnderscoreESY_SY_EEEEENS4_28SM100_TMA_2SM_LOAD_MULTICASTENS4_14ComposedLayoutINS4_7SwizzleILi3ELi4ELi3EEENS4_18smem_ptr_flag_bitsILi32EEENST_INS5_IJNSA_ILi8EEENSA_ILi32EEEEEENS5_IJS18_SD_EEEEEEEvNS4_8identityES11_S1C_vS1D_EENS_8epilogue10collective18CollectiveEpilogueINS1F_23Sm100TmaWarpSpecializedILi4ELi2ELi16ELb1ELb0EEEJNS5_IJSH_SG_SH_EEENS5_IJNST_ISH_SD_EENST_INS5_IJNSA_ILi16EEESC_EEENS5_IJSD_SH_EEEEEEEEfSJ_fSJ_NS1F_6fusion15FusionCallbacksIS1J_NS1R_17LinearCombinationIffffLNS_15FloatRoundStyleE2EEES1K_S1Q_JEEENS4_5SM1004TMEM4LOAD26SM100_TMEM_LOAD_32dp32b16xENS4_13SM90_TMA_LOADENS12_INS13_ILi2ELi4ELi3EEES16_NST_INS5_IJS17_S1M_EEENS5_IJS1M_SD_EEEEEEENS4_39AutoVectorizingCopyWithAssumedAlignmentILi128EEENS4_14SM90_TMA_STOREES26_S28_S28_EEEvvEEEEvNT_6ParamsE:
        .type           _ZN7cutlass13device_kernelINS_4gemm6kernel13GemmUniversalIN4cute5tupleIJiiiiEEENS1_10collective13CollectiveMmaINS1_35MainloopSm100TmaUmmaWarpSpecializedILi6ELi2ELi4ENS5_IJNS4_1CILi4EEENSA_ILi2EEENSA_ILi1EEEEEEEENS5_IJNSA_ILi128EEESG_NSA_ILi64EEEEEEfNS5_IJlSD_lEEEfSJ_NS4_8TiledMMAINS4_8MMA_AtomIJNS4_23SM100_MMA_TF32_2x1SM_SSINS_10tfloat32_tESN_fLi128ELi128ELNS4_4UMMA5MajorE0ELSP_0ELNSO_7ScaleInE0ELSQ_0EEEEEENS4_6LayoutINS5_IJSD_SD_SD_EEENS5_IJNSA_ILi0EEESV_SV_EEEEENS5_IJNS4_10UnderscoreESY_SY_EEEEENS4_28SM100_TMA_2SM_LOAD_MULTICASTENS4_14ComposedLayoutINS4_7SwizzleILi3ELi4ELi3EEENS4_18smem_ptr_flag_bitsILi32EEENST_INS5_IJNSA_ILi8EEENSA_ILi32EEEEEENS5_IJS18_SD_EEEEEEEvNS4_8identityES11_S1C_vS1D_EENS_8epilogue10collective18CollectiveEpilogueINS1F_23Sm100TmaWarpSpecializedILi4ELi2ELi16ELb1ELb0EEEJNS5_IJSH_SG_SH_EEENS5_IJNST_ISH_SD_EENST_INS5_IJNSA_ILi16EEESC_EEENS5_IJSD_SH_EEEEEEEEfSJ_fSJ_NS1F_6fusion15FusionCallbacksIS1J_NS1R_17LinearCombinationIffffLNS_15FloatRoundStyleE2EEES1K_S1Q_JEEENS4_5SM1004TMEM4LOAD26SM100_TMEM_LOAD_32dp32b16xENS4_13SM90_TMA_LOADENS12_INS13_ILi2ELi4ELi3EEES16_NST_INS5_IJS17_S1M_EEENS5_IJS1M_SD_EEEEEEENS4_39AutoVectorizingCopyWithAssumedAlignmentILi128EEENS4_14SM90_TMA_STOREES26_S28_S28_EEEvvEEEEvNT_6ParamsE,@function
        .size           _ZN7cutlass13device_kernelINS_4gemm6kernel13GemmUniversalIN4cute5tupleIJiiiiEEENS1_10collective13CollectiveMmaINS1_35MainloopSm100TmaUmmaWarpSpecializedILi6ELi2ELi4ENS5_IJNS4_1CILi4EEENSA_ILi2EEENSA_ILi1EEEEEEEENS5_IJNSA_ILi128EEESG_NSA_ILi64EEEEEEfNS5_IJlSD_lEEEfSJ_NS4_8TiledMMAINS4_8MMA_AtomIJNS4_23SM100_MMA_TF32_2x1SM_SSINS_10tfloat32_tESN_fLi128ELi128ELNS4_4UMMA5MajorE0ELSP_0ELNSO_7ScaleInE0ELSQ_0EEEEEENS4_6LayoutINS5_IJSD_SD_SD_EEENS5_IJNSA_ILi0EEESV_SV_EEEEENS5_IJNS4_10UnderscoreESY_SY_EEEEENS4_28SM100_TMA_2SM_LOAD_MULTICASTENS4_14ComposedLayoutINS4_7SwizzleILi3ELi4ELi3EEENS4_18smem_ptr_flag_bitsILi32EEENST_INS5_IJNSA_ILi8EEENSA_ILi32EEEEEENS5_IJS18_SD_EEEEEEEvNS4_8identityES11_S1C_vS1D_EENS_8epilogue10collective18CollectiveEpilogueINS1F_23Sm100TmaWarpSpecializedILi4ELi2ELi16ELb1ELb0EEEJNS5_IJSH_SG_SH_EEENS5_IJNST_ISH_SD_EENST_INS5_IJNSA_ILi16EEESC_EEENS5_IJSD_SH_EEEEEEEEfSJ_fSJ_NS1F_6fusion15FusionCallbacksIS1J_NS1R_17LinearCombinationIffffLNS_15FloatRoundStyleE2EEES1K_S1Q_JEEENS4_5SM1004TMEM4LOAD26SM100_TMEM_LOAD_32dp32b16xENS4_13SM90_TMA_LOADENS12_INS13_ILi2ELi4ELi3EEES16_NST_INS5_IJS17_S1M_EEENS5_IJS1M_SD_EEEEEEENS4_39AutoVectorizingCopyWithAssumedAlignmentILi128EEENS4_14SM90_TMA_STOREES26_S28_S28_EEEvvEEEEvNT_6ParamsE,(.L_x_207 - _ZN7cutlass13device_kernelINS_4gemm6kernel13GemmUniversalIN4cute5tupleIJiiiiEEENS1_10collective13CollectiveMmaINS1_35MainloopSm100TmaUmmaWarpSpecializedILi6ELi2ELi4ENS5_IJNS4_1CILi4EEENSA_ILi2EEENSA_ILi1EEEEEEEENS5_IJNSA_ILi128EEESG_NSA_ILi64EEEEEEfNS5_IJlSD_lEEEfSJ_NS4_8TiledMMAINS4_8MMA_AtomIJNS4_23SM100_MMA_TF32_2x1SM_SSINS_10tfloat32_tESN_fLi128ELi128ELNS4_4UMMA5MajorE0ELSP_0ELNSO_7ScaleInE0ELSQ_0EEEEEENS4_6LayoutINS5_IJSD_SD_SD_EEENS5_IJNSA_ILi0EEESV_SV_EEEEENS5_IJNS4_10UnderscoreESY_SY_EEEEENS4_28SM100_TMA_2SM_LOAD_MULTICASTENS4_14ComposedLayoutINS4_7SwizzleILi3ELi4ELi3EEENS4_18smem_ptr_flag_bitsILi32EEENST_INS5_IJNSA_ILi8EEENSA_ILi32EEEEEENS5_IJS18_SD_EEEEEEEvNS4_8identityES11_S1C_vS1D_EENS_8epilogue10collective18CollectiveEpilogueINS1F_23Sm100TmaWarpSpecializedILi4ELi2ELi16ELb1ELb0EEEJNS5_IJSH_SG_SH_EEENS5_IJNST_ISH_SD_EENST_INS5_IJNSA_ILi16EEESC_EEENS5_IJSD_SH_EEEEEEEEfSJ_fSJ_NS1F_6fusion15FusionCallbacksIS1J_NS1R_17LinearCombinationIffffLNS_15FloatRoundStyleE2EEES1K_S1Q_JEEENS4_5SM1004TMEM4LOAD26SM100_TMEM_LOAD_32dp32b16xENS4_13SM90_TMA_LOADENS12_INS13_ILi2ELi4ELi3EEES16_NST_INS5_IJS17_S1M_EEENS5_IJS1M_SD_EEEEEEENS4_39AutoVectorizingCopyWithAssumedAlignmentILi128EEENS4_14SM90_TMA_STOREES26_S28_S28_EEEvvEEEEvNT_6ParamsE)
        .other          _ZN7cutlass13device_kernelINS_4gemm6kernel13GemmUniversalIN4cute5tupleIJiiiiEEENS1_10collective13CollectiveMmaINS1_35MainloopSm100TmaUmmaWarpSpecializedILi6ELi2ELi4ENS5_IJNS4_1CILi4EEENSA_ILi2EEENSA_ILi1EEEEEEEENS5_IJNSA_ILi128EEESG_NSA_ILi64EEEEEEfNS5_IJlSD_lEEEfSJ_NS4_8TiledMMAINS4_8MMA_AtomIJNS4_23SM100_MMA_TF32_2x1SM_SSINS_10tfloat32_tESN_fLi128ELi128ELNS4_4UMMA5MajorE0ELSP_0ELNSO_7ScaleInE0ELSQ_0EEEEEENS4_6LayoutINS5_IJSD_SD_SD_EEENS5_IJNSA_ILi0EEESV_SV_EEEEENS5_IJNS4_10UnderscoreESY_SY_EEEEENS4_28SM100_TMA_2SM_LOAD_MULTICASTENS4_14ComposedLayoutINS4_7SwizzleILi3ELi4ELi3EEENS4_18smem_ptr_flag_bitsILi32EEENST_INS5_IJNSA_ILi8EEENSA_ILi32EEEEEENS5_IJS18_SD_EEEEEEEvNS4_8identityES11_S1C_vS1D_EENS_8epilogue10collective18CollectiveEpilogueINS1F_23Sm100TmaWarpSpecializedILi4ELi2ELi16ELb1ELb0EEEJNS5_IJSH_SG_SH_EEENS5_IJNST_ISH_SD_EENST_INS5_IJNSA_ILi16EEESC_EEENS5_IJSD_SH_EEEEEEEEfSJ_fSJ_NS1F_6fusion15FusionCallbacksIS1J_NS1R_17LinearCombinationIffffLNS_15FloatRoundStyleE2EEES1K_S1Q_JEEENS4_5SM1004TMEM4LOAD26SM100_TMEM_LOAD_32dp32b16xENS4_13SM90_TMA_LOADENS12_INS13_ILi2ELi4ELi3EEES16_NST_INS5_IJS17_S1M_EEENS5_IJS1M_SD_EEEEEEENS4_39AutoVectorizingCopyWithAssumedAlignmentILi128EEENS4_14SM90_TMA_STOREES26_S28_S28_EEEvvEEEEvNT_6ParamsE,@"STO_CUDA_ENTRY STV_DEFAULT"
_ZN7cutlass13device_kernelINS_4gemm6kernel13GemmUniversalIN4cute5tupleIJiiiiEEENS1_10collective13CollectiveMmaINS1_35MainloopSm100TmaUmmaWarpSpecializedILi6ELi2ELi4ENS5_IJNS4_1CILi4EEENSA_ILi2EEENSA_ILi1EEEEEEEENS5_IJNSA_ILi128EEESG_NSA_ILi64EEEEEEfNS5_IJlSD_lEEEfSJ_NS4_8TiledMMAINS4_8MMA_AtomIJNS4_23SM100_MMA_TF32_2x1SM_SSINS_10tfloat32_tESN_fLi128ELi128ELNS4_4UMMA5MajorE0ELSP_0ELNSO_7ScaleInE0ELSQ_0EEEEEENS4_6LayoutINS5_IJSD_SD_SD_EEENS5_IJNSA_ILi0EEESV_SV_EEEEENS5_IJNS4_10UnderscoreESY_SY_EEEEENS4_28SM100_TMA_2SM_LOAD_MULTICASTENS4_14ComposedLayoutINS4_7SwizzleILi3ELi4ELi3EEENS4_18smem_ptr_flag_bitsILi32EEENST_INS5_IJNSA_ILi8EEENSA_ILi32EEEEEENS5_IJS18_SD_EEEEEEEvNS4_8identityES11_S1C_vS1D_EENS_8epilogue10collective18CollectiveEpilogueINS1F_23Sm100TmaWarpSpecializedILi4ELi2ELi16ELb1ELb0EEEJNS5_IJSH_SG_SH_EEENS5_IJNST_ISH_SD_EENST_INS5_IJNSA_ILi16EEESC_EEENS5_IJSD_SH_EEEEEEEEfSJ_fSJ_NS1F_6fusion15FusionCallbacksIS1J_NS1R_17LinearCombinationIffffLNS_15FloatRoundStyleE2EEES1K_S1Q_JEEENS4_5SM1004TMEM4LOAD26SM100_TMEM_LOAD_32dp32b16xENS4_13SM90_TMA_LOADENS12_INS13_ILi2ELi4ELi3EEES16_NST_INS5_IJS17_S1M_EEENS5_IJS1M_SD_EEEEEEENS4_39AutoVectorizingCopyWithAssumedAlignmentILi128EEENS4_14SM90_TMA_STOREES26_S28_S28_EEEvvEEEEvNT_6ParamsE:
[----:B------:R-:W1:Y:S01]  /*0000*/  LDC R1, c[0x0][0x37c] ;  /* 0x0000df00ff017b82 */ /* 0x000e620000000800 */
[----:B------:R-:W2:Y:S01]  /*0010*/  S2R R68, SR_TID.X ;  /* 0x0000000000447919 */ /* 0x000ea20000002100 */
[----:B------:R-:W3:Y:S06]  /*0020*/  LDCU.64 UR8, c[0x0][0x890] ;  /* 0x00011200ff0877ac */ /* 0x000eec0008000a00 */
[----:B------:R-:W4:Y:S01]  /*0030*/  S2UR UR52, SR_CgaCtaId ;  /* 0x00000000003479c3 */ /* 0x000f220000008800 */
[----:B------:R-:W-:Y:S02]  /*0040*/  PRMT R26, RZ, 0x7610, R26 ;  /* 0x00007610ff1a7816 */ /* 0x000fe4000000001a */
[----:B------:R-:W-:-:S02]  /*0050*/  ELECT P0, URZ, PT ;  /* 0x0000000000ff782f */ /* 0x000fc40003800000 */
[----:B---3--:R-:W-:-:S04]  /*0060*/  ISETP.NE.U32.AND P1, PT, RZ, UR8, PT ;  /* 0x00000008ff007c0c */ /* 0x008fc8000bf25070 */
[----:B------:R-:W-:Y:S01]  /*0070*/  ISETP.NE.AND.EX P2, PT, RZ, UR9, PT, P1 ;  /* 0x00000009ff007c0c */ /* 0x000fe2000bf45310 */
[----:B----4-:R-:W-:Y:S02]  /*0080*/  ULOP3.LUT UR68, UR52, 0x1, URZ, 0xc0, !UPT ;  /* 0x0000000134447892 */ /* 0x010fe4000f8ec0ff */
[----:B------:R-:W-:Y:S01]  /*0090*/  ULOP3.LUT UR69, UR52, 0x1, URZ, 0x3c, !UPT ;  /* 0x0000000134457892 */ /* 0x000fe2000f8e3cff */
[----:B--2---:R-:W-:-:S05]  /*00a0*/  SHF.R.U32.HI R56, RZ, 0x5, R68 ;  /* 0x00000005ff387819 */ /* 0x004fca0000011644 */
[----:B------:R-:W2:Y:S02]  /*00b0*/  SHFL.IDX PT, R0, R56, RZ, 0x1f ;  /* 0x00001fff38007589 */ /* 0x000ea400000e0000 */
[----:B--2---:R-:W-:Y:S02]  /*00c0*/  R2UR UR22, R0 ;  /* 0x00000000001672ca */ /* 0x004fe400000e0000 */
[----:B-1----:R-:W-:Y:S05]  /*00d0*/  @P2 BRA `(.L_x_0) ;  /* 0x0000000000302947 */ /* 0x002fea0003800000 */
[----:B------:R-:W1:Y:S02]  /*00e0*/  LDCU.64 UR4, c[0x0][0x888] ;  /* 0x00011100ff0477ac */ /* 0x000e640008000a00 */
[----:B-1----:R-:W-:-:S04]  /*00f0*/  UISETP.NE.U32.AND UP0, UPT, UR4, URZ, UPT ;  /* 0x000000ff0400728c */ /* 0x002fc8000bf05070 */
[----:B------:R-:W-:-:S09]  /*0100*/  UISETP.NE.AND.EX UP0, UPT, UR5, URZ, UPT, UP0 ;  /* 0x000000ff0500728c */ /* 0x000fd2000bf05300 */
[----:B------:R-:W-:Y:S05]  /*0110*/  BRA.U !UP0, `(.L_x_1) ;  /* 0x0000000108147547 */ /* 0x000fea000b800000 */
[----:B------:R-:W1:Y:S01]  /*0120*/  LDC.64 R2, c[0x0][0x888] ;  /* 0x00022200ff027b82 */ /* 0x000e620000000a00 */
[----:B------:R-:W1:Y:S02]  /*0130*/  LDCU.64 UR4, c[0x0][0x358] ;  /* 0x00006b00ff0477ac */ /* 0x000e640008000a00 */
[----:B-1----:R1:W5:Y:S01]  /*0140*/  LDG.E R27, desc[UR4][R2.64] ;  /* 0x00000004021b7981 */ /* 0x002362000c1e1900 */
[----:B------:R-:W-:Y:S01]  /*0150*/  HFMA2 R26, -RZ, RZ, 0, 5.9604644775390625e-08 ;  /* 0x00000001ff1a7431 */ /* 0x000fe200000001ff */
[----:B------:R-:W-:Y:S05]  /*0160*/  BRA `(.L_x_0) ;  /* 0x00000000000c7947 */ /* 0x000fea0003800000 */
.L_x_1:
[----:B------:R-:W1:Y:S01]  /*0170*/  LDCU UR4, c[0x0][0x880] ;  /* 0x00011000ff0477ac */ /* 0x000e620008000800 */
[----:B------:R-:W-:Y:S01]  /*0180*/  HFMA2 R26, -RZ, RZ, 0, 5.9604644775390625e-08 ;  /* 0x00000001ff1a7431 */ /* 0x000fe200000001ff */
[----:B-1----:R-:W-:-:S07]  /*0190*/  MOV R27, UR4 ;  /* 0x00000004001b7c02 */ /* 0x002fce0008000f00 */
.L_x_0:
[----:B------:R-:W2:Y:S02]  /*01a0*/  LDCU.64 UR4, c[0x0][0x8b0] ;  /* 0x00011600ff0477ac */ /* 0x000ea40008000a00 */
[----:B--2---:R-:W-:-:S04]  /*01b0*/  UISETP.NE.U32.AND UP0, UPT, UR4, URZ, UPT ;  /* 0x000000ff0400728c */ /* 0x004fc8000bf05070 */
[----:B------:R-:W-:-:S09]  /*01c0*/  UISETP.NE.AND.EX UP0, UPT, UR5, URZ, UPT, UP0 ;  /* 0x000000ff0500728c */ /* 0x000fd2000bf05300 */
[----:B------:R-:W-:Y:S05]  /*01d0*/  BRA.U UP0, `(.L_x_2) ;  /* 0x0000000100287547 */ /* 0x000fea000b800000 */
[----:B------:R-:W2:Y:S02]  /*01e0*/  LDCU.64 UR4, c[0x0][0x8a8] ;  /* 0x00011500ff0477ac */ /* 0x000ea40008000a00 */
[----:B--2---:R-:W-:-:S04]  /*01f0*/  UISETP.NE.U32.AND UP0, UPT, UR4, URZ, UPT ;  /* 0x000000ff0400728c */ /* 0x004fc8000bf05070 */
[----:B------:R-:W-:-:S09]  /*0200*/  UISETP.NE.AND.EX UP0, UPT, UR5, URZ, UPT, UP0 ;  /* 0x000000ff0500728c */ /* 0x000fd2000bf05300 */
[----:B------:R-:W-:Y:S05]  /*0210*/  BRA.U !UP0, `(.L_x_3) ;  /* 0x0000000108107547 */ /* 0x000fea000b800000 */
[----:B------:R-:W2:Y:S01]  /*0220*/  LDC.64 R24, c[0x0][0x8a8] ;  /* 0x00022a00ff187b82 */ /* 0x000ea20000000a00 */
[----:B------:R-:W2:Y:S02]  /*0230*/  LDCU.64 UR4, c[0x0][0x358] ;  /* 0x00006b00ff0477ac */ /* 0x000ea40008000a00 */
[----:B--2---:R2:W5:Y:S01]  /*0240*/  LDG.E R24, desc[UR4][R24.64] ;  /* 0x0000000418187981 */ /* 0x004562000c1e1900 */
[----:B------:R-:W-:Y:S05]  /*0250*/  BRA `(.L_x_2) ;  /* 0x0000000000087947 */ /* 0x000fea0003800000 */
.L_x_3:
[----:B------:R-:W2:Y:S02]  /*0260*/  LDCU UR4, c[0x0][0x8a0] ;  /* 0x00011400ff0477ac */ /* 0x000ea40008000800 */
[----:B--2---:R-:W-:Y:S02]  /*0270*/  MOV R24, UR4 ;  /* 0x0000000400187c02 */ /* 0x004fe40008000f00 */
.L_x_2:
[----:B------:R-:W-:Y:S01]  /*0280*/  IMAD.U32 R0, RZ, RZ, UR22 ;  /* 0x00000016ff007e24 */ /* 0x000fe2000f8e00ff */
[----:B------:R-:W-:Y:S04]  /*0290*/  BSSY.RECONVERGENT B0, `(.L_x_4) ;  /* 0x000000c000007945 */ /* 0x000fe80003800200 */
[C---:B------:R-:W-:Y:S02]  /*02a0*/  ISETP.NE.OR P3, PT, R0.reuse, 0x1, !P0 ;  /* 0x000000010000780c */ /* 0x040fe40004765670 */
[----:B------:R-:W-:-:S11]  /*02b0*/  ISETP.NE.OR P2, PT, R0, 0x3, !P0 ;  /* 0x000000030000780c */ /* 0x000fd60004745670 */
[----:B------:R-:W-:Y:S05]  /*02c0*/  @P3 BRA `(.L_x_5) ;  /* 0x0000000000203947 */ /* 0x000fea0003800000 */
[----:B------:R-:W3:Y:S02]  /*02d0*/  LDCU.64 UR4, c[0x0][0x348] ;  /* 0x00006900ff0477ac */ /* 0x000ee40008000a00 */
[----:B---3--:R-:W-:Y:S02]  /*02e0*/  UIADD3 UR6, UP1, UPT, UR4, 0x80, URZ ;  /* 0x0000008004067890 */ /* 0x008fe4000ff3e0ff */
[----:B------:R-:W-:Y:S02]  /*02f0*/  UIADD3 UR4, UP0, UPT, UR4, 0x180, URZ ;  /* 0x0000018004047890 */ /* 0x000fe4000ff1e0ff */
[----:B------:R-:W-:Y:S02]  /*0300*/  UIADD3.X UR7, UPT, UPT, URZ, UR5, URZ, UP1, !UPT ;  /* 0x00000005ff077290 */ /* 0x000fe40008ffe4ff */
[----:B------:R-:W-:-:S07]  /*0310*/  UIADD3.X UR5, UPT, UPT, URZ, UR5, URZ, UP0, !UPT ;  /* 0x00000005ff057290 */ /* 0x000fce00087fe4ff */
[----:B------:R3:W-:Y:S02]  /*0320*/  UTMACCTL.PF [UR6] ;  /* 0x00000000060079b9 */ /* 0x0007e40008040000 */
[----:B------:R3:W-:Y:S02]  /*0330*/  UTMACCTL.PF [UR4] ;  /* 0x00000000040079b9 */ /* 0x0007e40008040000 */
[----:B---3--:R-:W-:Y:S01]  /*0340*/  NOP ;  /* 0x0000000000007918 */ /* 0x008fe20000000000 */
.L_x_5:
[----:B------:R-:W-:Y:S05]  /*0350*/  BSYNC.RECONVERGENT B0 ;  /* 0x0000000000007941 */ /* 0x000fea0003800200 */
.L_x_4:
[----:B------:R-:W-:Y:S04]  /*0360*/  BSSY.RECONVERGENT B0, `(.L_x_6) ;  /* 0x000000a000007945 */ /* 0x000fe80003800200 */
        /* <DEDUP_REMOVED lines=9> */
.L_x_7:
[----:B------:R-:W-:Y:S05]  /*0400*/  BSYNC.RECONVERGENT B0 ;  /* 0x0000000000007941 */ /* 0x000fea0003800200 */
.L_x_6:
[----:B------:R-:W3:Y:S01]  /*0410*/  LDCU.64 UR4, c[0x0][0x888] ;  /* 0x00011100ff0477ac */ /* 0x000ee20008000a00 */
[----:B------:R-:W-:Y:S01]  /*0420*/  ISETP.NE.AND.EX P1, PT, RZ, UR9, PT, P1 ;  /* 0x00000009ff007c0c */ /* 0x000fe2000bf25310 */
[----:B------:R-:W-:Y:S01]  /*0430*/  UPLOP3.LUT UP5, UPT, UPT, UPT, UPT, 0x80, 0x8 ;  /* 0x000000000008789c */ /* 0x000fe20003faf070 */
[----:B---3--:R-:W-:-:S04]  /*0440*/  ISETP.NE.U32.AND P2, PT, RZ, UR4, PT ;  /* 0x00000004ff007c0c */ /* 0x008fc8000bf45070 */
[----:B------:R-:W-:-:S13]  /*0450*/  ISETP.NE.AND.EX P2, PT, RZ, UR5, PT, P2 ;  /* 0x00000005ff007c0c */ /* 0x000fda000bf45320 */
[----:B------:R-:W-:Y:S05]  /*0460*/  @P2 BRA P1, `(.L_x_8) ;  /* 0x0000000000282947 */ /* 0x000fea0000800000 */
[----:B------:R-:W-:Y:S01]  /*0470*/  UISETP.NE.U32.AND UP0, UPT, UR8, URZ, UPT ;  /* 0x000000ff0800728c */ /* 0x000fe2000bf05070 */
[----:B-----5:R-:W-:Y:S01]  /*0480*/  FSETP.NEU.AND P1, PT, R27, RZ, PT ;  /* 0x000000ff1b00720b */ /* 0x020fe20003f2d000 */
[----:B------:R-:W-:Y:S02]  /*0490*/  UISETP.NE.U32.AND UP2, UPT, UR4, URZ, UPT ;  /* 0x000000ff0400728c */ /* 0x000fe4000bf45070 */
[----:B------:R-:W-:Y:S02]  /*04a0*/  UISETP.NE.AND.EX UP1, UPT, UR9, URZ, UPT, UP0 ;  /* 0x000000ff0900728c */ /* 0x000fe4000bf25300 */
[----:B------:R-:W-:-:S04]  /*04b0*/  UISETP.NE.AND.EX UP0, UPT, UR5, URZ, UPT, UP2 ;  /* 0x000000ff0500728c */ /* 0x000fc8000bf05320 */
[----:B------:R-:W-:-:S04]  /*04c0*/  USEL UR4, URZ, 0xffffffff, UP0 ;  /* 0xffffffffff047887 */ /* 0x000fc80008000000 */
[----:B------:R-:W-:Y:S01]  /*04d0*/  VOTEU.ANY UP0, P1 ;  /* 0x0000000000ff7886 */ /* 0x000fe20000800100 */
[----:B------:R-:W-:-:S04]  /*04e0*/  @!UP1 USEL UR4, URZ, 0xffffffff, UP0 ;  /* 0xffffffffff049887 */ /* 0x000fc80008000000 */
[----:B------:R-:W-:-:S04]  /*04f0*/  ULOP3.LUT UR4, UR4, 0x1, URZ, 0xc0, !UPT ;  /* 0x0000000104047892 */ /* 0x000fc8000f8ec0ff */
[----:B------:R-:W-:-:S11]  /*0500*/  UISETP.NE.U32.AND UP5, UPT, UR4, 0x1, UPT ;  /* 0x000000010400788c */ /* 0x000fd6000bfa5070 */
.L_x_8:
[----:B------:R-:W3:Y:S01]  /*0510*/  SHFL.IDX PT, R0, R56, RZ, 0x1f ;  /* 0x00001fff38007589 */ /* 0x000ee200000e0000 */
[----:B------:R-:W-:-:S04]  /*0520*/  UISETP.NE.AND UP0, UPT, UR22, 0x2, UPT ;  /* 0x000000021600788c */ /* 0x000fc8000bf05270 */
[----:B------:R-:W-:Y:S02]  /*0530*/  UISETP.EQ.AND UP1, UPT, UR68, URZ, !UP0 ;  /* 0x000000ff4400728c */ /* 0x000fe4000c722270 */
[----:B------:R-:W-:-:S04]  /*0540*/  USEL UR54, URZ, 0x1, UP0 ;  /* 0x00000001ff367887 */ /* 0x000fc80008000000 */
[----:B------:R-:W-:Y:S02]  /*0550*/  PLOP3.LUT P4, PT, P0, PT, UP1, 0x80, 0x8 ;  /* 0x000000000008781c */ /* 0x000fe4000078f018 */
[----:B---3--:R-:W-:-:S13]  /*0560*/  ISETP.NE.AND P1, PT, R0, RZ, PT ;  /* 0x000000ff0000720c */ /* 0x008fda0003f25270 */
[----:B------:R-:W-:Y:S05]  /*0570*/  @P1 BRA `(.L_x_9) ;  /* 0x0000000000641947 */ /* 0x000fea0003800000 */
[----:B------:R-:W-:Y:S01]  /*0580*/  UMOV UR4, 0x400 ;  /* 0x0000040000047882 */ /* 0x000fe20000000000 */
[----:B------:R-:W-:Y:S01]  /*0590*/  UMOV UR8, 0x1 ;  /* 0x0000000100087882 */ /* 0x000fe20000000000 */
[----:B------:R-:W-:Y:S01]  /*05a0*/  UMOV UR6, 0x3 ;  /* 0x0000000300067882 */ /* 0x000fe20000000000 */
[----:B------:R-:W-:Y:S02]  /*05b0*/  ULEA UR4, UR52, UR4, 0x18 ;  /* 0x0000000434047291 */ /* 0x000fe4000f8ec0ff */
[----:B------:R-:W-:-:S04]  /*05c0*/  UIADD3 UR8, UPT, UPT, -UR8, 0x100000, URZ ;  /* 0x0010000008087890 */ /* 0x000fc8000fffe1ff */
[----:B------:R-:W-:Y:S02]  /*05d0*/  USHF.L.U32 UR9, UR8, 0xb, URZ ;  /* 0x0000000b08097899 */ /* 0x000fe400080006ff */
[----:B------:R-:W-:Y:S02]  /*05e0*/  USHF.L.U32 UR8, UR8, 0x1, URZ ;  /* 0x0000000108087899 */ /* 0x000fe400080006ff */
[----:B------:R-:W-:-:S04]  /*05f0*/  UIADD3 UR6, UPT, UPT, -UR6, 0x100000, URZ ;  /* 0x0010000006067890 */ /* 0x000fc8000fffe1ff */
[----:B------:R-:W-:Y:S02]  /*0600*/  USHF.L.U32 UR7, UR6, 0xb, URZ ;  /* 0x0000000b06077899 */ /* 0x000fe400080006ff */
[----:B------:R-:W-:Y:S01]  /*0610*/  USHF.L.U32 UR6, UR6, 0x1, URZ ;  /* 0x0000000106067899 */ /* 0x000fe200080006ff */
[----:B------:R-:W-:Y:S01]  /*0620*/  ELECT P1, URZ, PT ;  /* 0x0000000000ff782f */ /* 0x000fe20003820000 */
[----:B------:R-:W3:Y:S02]  /*0630*/  FENCE.VIEW.ASYNC.S ;  /* 0x00000000000073c6 */ /* 0x000ee40000000000 */
[----:B---3--:R3:W4:Y:S08]  /*0640*/  SYNCS.EXCH.64 URZ, [UR4], UR8 ;  /* 0x0000000804ff75b2 */ /* 0x0087300008000100 */
[----:B------:R3:W1:Y:S01]  /*0650*/  SYNCS.EXCH.64 URZ, [UR4+0x30], UR6 ;  /* 0x0000300604ff75b2 */ /* 0x0006620008000100 */
        /* <DEDUP_REMOVED lines=10> */
[----:B------:R-:W-:Y:S01]  /*0700*/  NOP ;  /* 0x0000000000007918 */ /* 0x000fe20000000000 */
.L_x_9:
[----:B------:R-:W2:Y:S01]  /*0710*/  SHFL.IDX PT, R0, R56, RZ, 0x1f ;  /* 0x00001fff38007589 */ /* 0x000ea200000e0000 */
[----:B------:R-:W-:Y:S01]  /*0720*/  NOP ;  /* 0x0000000000007918 */ /* 0x000fe20000000000 */
[----:B--2---:R-:W-:-:S13]  /*0730*/  ISETP.NE.AND P1, PT, R0, 0x1, PT ;  /* 0x000000010000780c */ /* 0x004fda0003f25270 */
[----:B------:R-:W-:Y:S05]  /*0740*/  @P1 BRA `(.L_x_10) ;  /* 0x0000000000541947 */ /* 0x000fea0003800000 */
[----:B---3--:R-:W-:Y:S01]  /*0750*/  UMOV UR4, 0x400 ;  /* 0x0000040000047882 */ /* 0x008fe20000000000 */
        /* <DEDUP_REMOVED lines=10> */
[----:B------:R-:W2:Y:S02]  /*0800*/  FENCE.VIEW.ASYNC.S ;  /* 0x00000000000073c6 */ /* 0x000ea40000000000 */
[----:B--2---:R2:W3:Y:S08]  /*0810*/  SYNCS.EXCH.64 URZ, [UR4+0x60], UR8 ;  /* 0x0000600804ff75b2 */ /* 0x0044f00008000100 */
        /* <DEDUP_REMOVED lines=8> */
.L_x_10:
[----:B------:R-:W4:Y:S01]  /*08a0*/  SHFL.IDX PT, R0, R56, RZ, 0x1f ;  /* 0x00001fff38007589 */ /* 0x000f2200000e0000 */
[----:B------:R-:W-:Y:S01]  /*08b0*/  NOP ;  /* 0x0000000000007918 */ /* 0x000fe20000000000 */
[----:B----4-:R-:W-:-:S13]  /*08c0*/  ISETP.NE.AND P1, PT, R0, 0x3, PT ;  /* 0x000000030000780c */ /* 0x010fda0003f25270 */
[----:B------:R-:W-:Y:S05]  /*08d0*/  @P1 BRA `(.L_x_11) ;  /* 0x00000000002c1947 */ /* 0x000fea0003800000 */
[----:B--23--:R-:W-:Y:S01]  /*08e0*/  UMOV UR6, 0x400 ;  /* 0x0000040000067882 */ /* 0x00cfe20000000000 */
[----:B------:R-:W-:Y:S01]  /*08f0*/  UMOV UR4, 0x20 ;  /* 0x0000002000047882 */ /* 0x000fe20000000000 */
[----:B------:R-:W-:Y:S02]  /*0900*/  ULEA UR6, UR52, UR6, 0x18 ;  /* 0x0000000634067291 */ /* 0x000fe4000f8ec0ff */
[----:B------:R-:W-:-:S04]  /*0910*/  UIADD3 UR4, UPT, UPT, -UR4, 0x100000, URZ ;  /* 0x0010000004047890 */ /* 0x000fc8000fffe1ff */
[----:B------:R-:W-:Y:S02]  /*0920*/  USHF.L.U32 UR5, UR4, 0xb, URZ ;  /* 0x0000000b04057899 */ /* 0x000fe400080006ff */
[----:B------:R-:W-:Y:S01]  /*0930*/  USHF.L.U32 UR4, UR4, 0x1, URZ ;  /* 0x0000000104047899 */ /* 0x000fe200080006ff */
[----:B------:R-:W-:Y:S01]  /*0940*/  ELECT P1, URZ, PT ;  /* 0x0000000000ff782f */ /* 0x000fe20003820000 */
[----:B------:R-:W2:Y:S10]  /*0950*/  FENCE.VIEW.ASYNC.S ;  /* 0x00000000000073c6 */ /* 0x000eb40000000000 */
[----:B--2---:R4:W2:Y:S01]  /*0960*/  SYNCS.EXCH.64 URZ, [UR6+0xa0], UR4 ;  /* 0x0000a00406ff75b2 */ /* 0x0048a20008000100 */
[----:B------:R4:W3:Y:S02]  /*0970*/  SYNCS.EXCH.64 URZ, [UR6+0xa8], UR4 ;  /* 0x0000a80406ff75b2 */ /* 0x0008e40008000100 */
[----:B----4-:R-:W-:Y:S01]  /*0980*/  NOP ;  /* 0x0000000000007918 */ /* 0x010fe20000000000 */
.L_x_11:
[----:B------:R-:W4:Y:S01]  /*0990*/  SHFL.IDX PT, R0, R56, RZ, 0x1f ;  /* 0x00001fff38007589 */ /* 0x000f2200000e0000 */
[----:B------:R-:W-:Y:S01]  /*09a0*/  NOP ;  /* 0x0000000000007918 */ /* 0x000fe20000000000 */
[----:B----4-:R-:W-:-:S13]  /*09b0*/  ISETP.NE.AND P1, PT, R0, 0x4, PT ;  /* 0x000000040000780c */ /* 0x010fda0003f25270 */
[----:B------:R-:W-:Y:S05]  /*09c0*/  @P1 BRA `(.L_x_12) ;  /* 0x0000000000481947 */ /* 0x000fea0003800000 */
[----:B--23--:R-:W-:Y:S01]  /*09d0*/  UMOV UR4, 0x720 ;  /* 0x0000072000047882 */ /* 0x00cfe20000000000 */
[----:B------:R-:W-:Y:S01]  /*09e0*/  UMOV UR6, 0x400 ;  /* 0x0000040000067882 */ /* 0x000fe20000000000 */
[----:B------:R-:W-:Y:S01]  /*09f0*/  USEL UR4, UR4, 0x620, UP5 ;  /* 0x0000062004047887 */ /* 0x000fe2000a800000 */
        /* <DEDUP_REMOVED lines=10> */
[----:B--2---:R4:W2:Y:S08]  /*0aa0*/  SYNCS.EXCH.64 URZ, [UR6+0xb0], UR8 ;  /* 0x0000b00806ff75b2 */ /* 0x0048b00008000100 */
[----:B------:R4:W3:Y:S01]  /*0ab0*/  SYNCS.EXCH.64 URZ, [UR6+0xc0], UR4 ;  /* 0x0000c00406ff75b2 */ /* 0x0008e20008000100 */
[----:B------:R4:W1:Y:S01]  /*0ac0*/  SYNCS.EXCH.64 URZ, [UR6+0xb8], UR8 ;  /* 0x0000b80806ff75b2 */ /* 0x0008620008000100 */
[----:B------:R4:W1:Y:S02]  /*0ad0*/  SYNCS.EXCH.64 URZ, [UR6+0xc8], UR4 ;  /* 0x0000c80406ff75b2 */ /* 0x0008640008000100 */
[----:B----4-:R-:W-:Y:S01]  /*0ae0*/  NOP ;  /* 0x0000000000007918 */ /* 0x010fe20000000000 */
.L_x_12:
[----:B------:R-:W4:Y:S01]  /*0af0*/  SHFL.IDX PT, R0, R56, RZ, 0x1f ;  /* 0x00001fff38007589 */ /* 0x000f2200000e0000 */
[----:B------:R-:W-:Y:S01]  /*0b00*/  NOP ;  /* 0x0000000000007918 */ /* 0x000fe20000000000 */
[----:B----4-:R-:W-:-:S13]  /*0b10*/  ISETP.NE.AND P1, PT, R0, 0x5, PT ;  /* 0x000000050000780c */ /* 0x010fda0003f25270 */
[----:B------:R-:W-:Y:S05]  /*0b20*/  @P1 BRA `(.L_x_13) ;  /* 0x0000000000541947 */ /* 0x000fea0003800000 */
[----:B--23--:R-:W-:Y:S01]  /*0b30*/  UMOV UR4, 0x400 ;  /* 0x0000040000047882 */ /* 0x00cfe20000000000 */
        /* <DEDUP_REMOVED lines=14> */
[----:B------:R4:W1:Y:S01]  /*0c20*/  SYNCS.EXCH.64 URZ, [UR4+0xf8], UR8 ;  /* 0x0000f80804ff75b2 */ /* 0x0008620008000100 */
[----:B------:R4:W1:Y:S01]  /*0c30*/  SYNCS.EXCH.64 URZ, [UR4+0xe0], UR6 ;  /* 0x0000e00604ff75b2 */ /* 0x0008620008000100 */
[----:B------:R4:W1:Y:S01]  /*0c40*/  SYNCS.EXCH.64 URZ, [UR4+0x100], UR8 ;  /* 0x0001000804ff75b2 */ /* 0x0008620008000100 */
[----:B------:R4:W1:Y:S01]  /*0c50*/  SYNCS.EXCH.64 URZ, [UR4+0xe8], UR6 ;  /* 0x0000e80604ff75b2 */ /* 0x0008620008000100 */
[----:B------:R4:W1:Y:S02]  /*0c60*/  SYNCS.EXCH.64 URZ, [UR4+0x108], UR8 ;  /* 0x0001080804ff75b2 */ /* 0x0008640008000100 */
[----:B----4-:R-:W-:Y:S01]  /*0c70*/  NOP ;  /* 0x0000000000007918 */ /* 0x010fe20000000000 */
.L_x_13:
[----:B------:R-:W4:Y:S01]  /*0c80*/  SHFL.IDX PT, R0, R56, RZ, 0x1f ;  /* 0x00001fff38007589 */ /* 0x000f2200000e0000 */
[----:B------:R-:W-:Y:S01]  /*0c90*/  ISETP.NE.OR P0, PT, RZ, UR22, !P0 ;  /* 0x00000016ff007c0c */ /* 0x000fe2000c705670 */
        /* <DEDUP_REMOVED lines=12> */
[----:B------:R4:W3:Y:S01]  /*0d60*/  SYNCS.EXCH.64 URZ, [UR4+0x120], UR6 ;  /* 0x0001200604ff75b2 */ /* 0x0008e20008000100 */
[----:B------:R4:W1:Y:S01]  /*0d70*/  SYNCS.EXCH.64 URZ, [UR4+0x118], UR6 ;  /* 0x0001180604ff75b2 */ /* 0x0008620008000100 */
[----:B------:R4:W1:Y:S02]  /*0d80*/  SYNCS.EXCH.64 URZ, [UR4+0x128], UR6 ;  /* 0x0001280604ff75b2 */ /* 0x0008640008000100 */
[----:B----4-:R-:W-:Y:S01]  /*0d90*/  NOP ;  /* 0x0000000000007918 */ /* 0x010fe20000000000 */
.L_x_14:
[----:B------:R-:W-:Y:S01]  /*0da0*/  VOTEU.ALL UP0, P0 ;  /* 0x0000000000ff7886 */ /* 0x000fe20000000000 */
[----:B--23--:R-:W-:Y:S01]  /*0db0*/  UMOV UR4, 0x20 ;  /* 0x0000002000047882 */ /* 0x00cfe20000000000 */
[----:B------:R-:W2:Y:S01]  /*0dc0*/  LDCU UR28, c[0x0][0x36c] ;  /* 0x00006d80ff1c77ac */ /* 0x000ea20008000800 */
[----:B------:R-:W-:Y:S01]  /*0dd0*/  NOP ;  /* 0x0000000000007918 */ /* 0x000fe20000000000 */
[----:B------:R-:W-:Y:S01]  /*0de0*/  LOP3.LUT R0, R68, 0x1f, RZ, 0xc0, !PT ;  /* 0x0000001f44007812 */ /* 0x000fe200078ec0ff */
[----:B------:R-:W-:Y:S01]  /*0df0*/  @!UP0 UMOV UR6, 0x400 ;  /* 0x0000040000068882 */ /* 0x000fe20000000000 */
[----:B------:R-:W-:-:S04]  /*0e00*/  @!UP0 UIADD3 UR4, UPT, UPT, -UR4, 0x100000, URZ ;  /* 0x0010000004048890 */ /* 0x000fc8000fffe1ff */
[----:B------:R-:W-:Y:S02]  /*0e10*/  @!UP0 USHF.L.U32 UR5, UR4, 0xb, URZ ;  /* 0x0000000b04058899 */ /* 0x000fe400080006ff */
[----:B------:R-:W-:Y:S02]  /*0e20*/  @!UP0 USHF.L.U32 UR4, UR4, 0x1, URZ ;  /* 0x0000000104048899 */ /* 0x000fe400080006ff */
[----:B------:R-:W-:Y:S01]  /*0e30*/  @!UP0 ULEA UR6, UR52, UR6, 0x18 ;  /* 0x0000000634068291 */ /* 0x000fe2000f8ec0ff */
[----:B------:R-:W-:Y:S01]  /*0e40*/  VOTEU.ALL UP0, P0 ;  /* 0x0000000000ff7886 */ /* 0x000fe20000000000 */
[----:B------:R-:W-:Y:S02]  /*0e50*/  UISETP.NE.AND UP6, UPT, UR22, URZ, UPT ;  /* 0x000000ff1600728c */ /* 0x000fe4000bfc5270 */
[----:B--2---:R-:W-:Y:S01]  /*0e60*/  UISETP.EQ.U32.AND UP1, UPT, UR28, 0x1, UPT ;  /* 0x000000011c00788c */ /* 0x004fe2000bf22070 */
[----:B------:R-:W2:Y:S07]  /*0e70*/  FENCE.VIEW.ASYNC.S ;  /* 0x00000000000073c6 */ /* 0x000eae0000000000 */
[----:B--2---:R2:W3:Y:S01]  /*0e80*/  @!UP0 SYNCS.EXCH.64 URZ, [UR6+0x130], UR4 ;  /* 0x0001300406ff85b2 */ /* 0x0044e20008000100 */
[----:B------:R-:W-:Y:S05]  /*0e90*/  BRA.U !UP1, `(.L_x_15) ;  /* 0x0000000109087547 */ /* 0x000fea000b800000 */
[----:B-1-3--:R-:W-:Y:S01]  /*0ea0*/  UCGABAR_ARV ;  /* 0x00000000000079c7 */ /* 0x00afe20008000000 */
[----:B------:R-:W-:Y:S05]  /*0eb0*/  BRA `(.L_x_16) ;  /* 0x0000000000047947 */ /* 0x000fea0003800000 */
.L_x_15:
[----:B-1-3--:R-:W-:Y:S01]  /*0ec0*/  NOP ;  /* 0x0000000000007918 */ /* 0x00afe20000000000 */
.L_x_16:
[----:B------:R-:W1:Y:S01]  /*0ed0*/  S2UR UR24, SR_CTAID.Y ;  /* 0x00000000001879c3 */ /* 0x000e620000002600 */
[----:B------:R-:W-:-:S05]  /*0ee0*/  CS2R.32 R57, SR_CgaSize ;  /* 0x0000000000397805 */ /* 0x000fca0000008a00 */
[----:B------:R-:W-:-:S05]  /*0ef0*/  IMAD R57, R57, -0xa0, RZ ;  /* 0xffffff6039397824 */ /* 0x000fca00078e02ff */
[----:B--2---:R-:W-:-:S14]  /*0f00*/  R2UR UR4, R57 ;  /* 0x00000000390472ca */ /* 0x004fdc00000e0000 */
[----:B------:R-:W2:Y:S01]  /*0f10*/  LDCU UR4, c[0x0][UR4+0x2b4] ;  /* 0x00005680040477ac */ /* 0x000ea20008000800 */
[----:B------:R-:W-:-:S05]  /*0f20*/  CS2R.32 R57, SR_CgaSize ;  /* 0x0000000000397805 */ /* 0x000fca0000008a00 */
[----:B------:R-:W-:-:S05]  /*0f30*/  IMAD R57, R57, -0xa0, RZ ;  /* 0xffffff6039397824 */ /* 0x000fca00078e02ff */
[----:B------:R-:W-:-:S14]  /*0f40*/  R2UR UR5, R57 ;  /* 0x00000000390572ca */ /* 0x000fdc00000e0000 */
[----:B------:R-:W3:Y:S01]  /*0f50*/  LDCU UR5, c[0x0][UR5+0x2b0] ;  /* 0x00005600050577ac */ /* 0x000ee20008000800 */
[----:B------:R-:W4:Y:S01]  /*0f60*/  S2UR UR26, SR_CTAID.X ;  /* 0x00000000001a79c3 */ /* 0x000f220000002500 */
[----:B------:R-:W-:-:S05]  /*0f70*/  CS2R.32 R57, SR_CgaSize ;  /* 0x0000000000397805 */ /* 0x000fca0000008a00 */
[----:B------:R-:W-:-:S05]  /*0f80*/  IMAD R57, R57, -0xa0, RZ ;  /* 0xffffff6039397824 */ /* 0x000fca00078e02ff */
[----:B------:R-:W-:-:S14]  /*0f90*/  R2UR UR8, R57 ;  /* 0x00000000390872ca */ /* 0x000fdc00000e0000 */
[----:B------:R-:W3:Y:S01]  /*0fa0*/  LDCU UR8, c[0x0][UR8+0x2a4] ;  /* 0x00005480080877ac */ /* 0x000ee20008000800 */
[----:B------:R-:W-:-:S05]  /*0fb0*/  CS2R.32 R57, SR_CgaSize ;  /* 0x0000000000397805 */ /* 0x000fca0000008a00 */
[----:B------:R-:W-:-:S05]  /*0fc0*/  IMAD R57, R57, -0xa0, RZ ;  /* 0xffffff6039397824 */ /* 0x000fca00078e02ff */
[----:B------:R-:W-:-:S14]  /*0fd0*/  R2UR UR63, R57 ;  /* 0x00000000393f72ca */ /* 0x000fdc00000e0000 */
[----:B------:R-:W3:Y:S01]  /*0fe0*/  LDCU UR63, c[0x0][UR63+0x2a0] ;  /* 0x000054003f3f77ac */ /* 0x000ee20008000800 */
[----:B------:R-:W-:Y:S02]  /*0ff0*/  USHF.R.U32.HI UR12, URZ, 0x1, UR52 ;  /* 0x00000001ff0c7899 */ /* 0x000fe40008011634 */
[----:B------:R-:W-:Y:S02]  /*1000*/  USHF.R.U32.HI UR11, URZ, 0x2, UR52 ;  /* 0x00000002ff0b7899 */ /* 0x000fe40008011634 */
[----:B------:R-:W-:Y:S02]  /*1010*/  USHF.L.U32 UR40, UR52, 0x8, URZ ;  /* 0x0000000834287899 */ /* 0x000fe400080006ff */
[----:B------:R-:W-:Y:S01]  /*1020*/  USHF.L.U32 UR39, UR52, 0x9, URZ ;  /* 0x0000000934277899 */ /* 0x000fe200080006ff */
[----:B-1----:R-:W-:Y:S01]  /*1030*/  I2FP.F32.U32 R2, UR24 ;  /* 0x0000001800027c45 */ /* 0x002fe20008201000 */
[----:B------:R-:W1:Y:S04]  /*1040*/  LDCU UR23, c[0x0][0xb24] ;  /* 0x00016480ff1777ac */ /* 0x000e680008000800 */
[----:B--2---:R-:W-:Y:S01]  /*1050*/  FMUL R2, R2, UR4 ;  /* 0x0000000402027c20 */ /* 0x004fe20008400000 */
[----:B------:R-:W-:Y:S01]  /*1060*/  ULOP3.LUT UR4, UR68, 0x4, UR52, 0xf8, !UPT ;  /* 0x0000000444047892 */ /* 0x000fe2000f8ef834 */
[----:B----4-:R-:W-:Y:S01]  /*1070*/  I2FP.F32.U32 R3, UR26 ;  /* 0x0000001a00037c45 */ /* 0x010fe20008201000 */
[----:B------:R-:W2:Y:S03]  /*1080*/  LDCU UR45, c[0x0][0xb24] ;  /* 0x00016480ff2d77ac */ /* 0x000ea60008000800 */
[----:B------:R-:W4:Y:S01]  /*1090*/  F2I.U32.TRUNC.NTZ R2, R2 ;  /* 0x0000000200027305 */ /* 0x000f22000020f000 */
[----:B---3--:R-:W-:Y:S01]  /*10a0*/  FMUL R3, R3, UR5 ;  /* 0x0000000503037c20 */ /* 0x008fe20008400000 */
[----:B------:R-:W-:-:S02]  /*10b0*/  UISETP.GT.U32.AND UP0, UPT, UR4, 0xffff, UPT ;  /* 0x0000ffff0400788c */ /* 0x000fc4000bf04070 */
[----:B------:R-:W-:Y:S02]  /*10c0*/  ULOP3.LUT UR5, UR52, 0x3, URZ, 0xc0, !UPT ;  /* 0x0000000334057892 */ /* 0x000fe4000f8ec0ff */
[----:B------:R-:W-:Y:S02]  /*10d0*/  USEL UR31, UR4, 0xffff, !UP0 ;  /* 0x0000ffff041f7887 */ /* 0x000fe4000c000000 */
[----:B------:R-:W3:Y:S01]  /*10e0*/  F2I.U32.TRUNC.NTZ R3, R3 ;  /* 0x0000000300037305 */ /* 0x000ee2000020f000 */
[----:B------:R-:W-:Y:S01]  /*10f0*/  UISETP.GT.U32.AND UP1, UPT, UR5, 0xffff, UPT ;  /* 0x0000ffff0500788c */ /* 0x000fe2000bf24070 */
[----:B------:R-:W1:Y:S01]  /*1100*/  LDCU UR27, c[0x0][0xb30] ;  /* 0x00016600ff1b77ac */ /* 0x000e620008000800 */
[----:B----4-:R-:W-:Y:S02]  /*1110*/  R2UR UR7, R2 ;  /* 0x00000000020772ca */ /* 0x010fe400000e0000 */
[----:B------:R-:W-:Y:S01]  /*1120*/  USEL UR37, UR5, 0xffff, !UP1 ;  /* 0x0000ffff05257887 */ /* 0x000fe2000c800000 */
[----:B------:R-:W-:Y:S01]  /*1130*/  PRMT R2, RZ, 0x7610, R2 ;  /* 0x00007610ff027816 */ /* 0x000fe20000000002 */
[----:B------:R-:W-:Y:S01]  /*1140*/  UMOV UR13, 0x11 ;  /* 0x00000011000d7882 */ /* 0x000fe20000000000 */
[----:B------:R-:W-:Y:S01]  /*1150*/  UMOV UR14, 0x5 ;  /* 0x00000005000e7882 */ /* 0x000fe20000000000 */
[----:B---3--:R-:W-:-:S02]  /*1160*/  R2UR UR6, R3 ;  /* 0x00000000030672ca */ /* 0x008fc400000e0000 */
[----:B------:R-:W-:-:S05]  /*1170*/  PRMT R3, RZ, 0x7610, R3 ;  /* 0x00007610ff037816 */ /* 0x000fca0000000003 */
[----:B------:R-:W-:-:S04]  /*1180*/  UIADD3 UR4, UPT, UPT, -UR7, URZ, URZ ;  /* 0x000000ff07047290 */ /* 0x000fc8000fffe1ff */
[----:B------:R-:W-:Y:S02]  /*1190*/  UIMAD UR4, UR8, UR4, UR24 ;  /* 0x00000004080472a4 */ /* 0x000fe4000f8e0218 */
[----:B------:R-:W-:-:S04]  /*11a0*/  UIADD3 UR5, UPT, UPT, -UR6, URZ, URZ ;  /* 0x000000ff06057290 */ /* 0x000fc8000fffe1ff */
[----:B------:R-:W-:Y:S01]  /*11b0*/  IMAD.U32 R57, RZ, RZ, UR4 ;  /* 0x00000004ff397e24 */ /* 0x000fe2000f8e00ff */
[----:B------:R-:W-:Y:S01]  /*11c0*/  UIMAD UR63, UR63, UR5, UR26 ;  /* 0x000000053f3f72a4 */ /* 0x000fe2000f8e021a */
[----:B-12---:R-:W-:Y:S11]  /*11d0*/  BRA.U UP6, `(.L_x_17) ;  /* 0x0000000106687547 */ /* 0x006ff6000b800000 */
[----:B------:R-:W-:Y:S01]  /*11e0*/  R2UR UR15, R57 ;  /* 0x00000000390f72ca */ /* 0x000fe200000e0000 */
[----:B------:R-:W-:Y:S02]  /*11f0*/  ULOP3.LUT UR4, UR63, 0x2, URZ, 0x3c, !UPT ;  /* 0x000000023f047892 */ /* 0x000fe4000f8e3cff */
[----:B------:R-:W-:-:S10]  /*1200*/  ULOP3.LUT UR10, UR63, 0xfffffffe, URZ, 0xc0, !UPT ;  /* 0xfffffffe3f0a7892 */ /* 0x000fd4000f8ec0ff */
[----:B------:R-:W-:Y:S02]  /*1210*/  UISETP.NE.AND UP0, UPT, UR15, URZ, UPT ;  /* 0x000000ff0f00728c */ /* 0x000fe4000bf05270 */
[----:B------:R-:W-:Y:S02]  /*1220*/  UISETP.NE.AND UP2, UPT, UR15, 0x1, UPT ;  /* 0x000000010f00788c */ /* 0x000fe4000bf45270 */
[----:B------:R-:W-:Y:S02]  /*1230*/  UISETP.GT.U32.AND UP4, UPT, UR63, 0x1, UP0 ;  /* 0x000000013f00788c */ /* 0x000fe40008784070 */
[----:B------:R-:W-:Y:S02]  /*1240*/  UISETP.GT.U32.AND UP3, UPT, UR63, 0x1, UP2 ;  /* 0x000000013f00788c */ /* 0x000fe40009764070 */
[----:B------:R-:W-:Y:S02]  /*1250*/  UISETP.GT.U32.AND UP1, UPT, UR4, 0x1, UP0 ;  /* 0x000000010400788c */ /* 0x000fe40008724070 */
[----:B------:R-:W-:-:S02]  /*1260*/  UISETP.GT.U32.AND UP0, UPT, UR4, 0x1, UP2 ;  /* 0x000000010400788c */ /* 0x000fc40009704070 */
[----:B------:R-:W-:Y:S02]  /*1270*/  USEL UR6, URZ, 0x1, UP4 ;  /* 0x00000001ff067887 */ /* 0x000fe4000a000000 */
[----:B------:R-:W-:Y:S02]  /*1280*/  USEL UR5, URZ, 0x10, UP3 ;  /* 0x00000010ff057887 */ /* 0x000fe40009800000 */
[----:B------:R-:W-:Y:S02]  /*1290*/  USEL UR4, URZ, 0x2, UP4 ;  /* 0x00000002ff047887 */ /* 0x000fe4000a000000 */
[----:B------:R-:W-:Y:S02]  /*12a0*/  USEL UR9, URZ, 0x20, UP3 ;  /* 0x00000020ff097887 */ /* 0x000fe40009800000 */
[----:B------:R-:W-:Y:S02]  /*12b0*/  USEL UR8, URZ, 0x4, UP1 ;  /* 0x00000004ff087887 */ /* 0x000fe40008800000 */
[----:B------:R-:W-:-:S02]  /*12c0*/  UIADD3 UR4, UPT, UPT, UR4, UR5, UR6 ;  /* 0x0000000504047290 */ /* 0x000fc4000fffe006 */
[----:B------:R-:W-:Y:S02]  /*12d0*/  USEL UR6, URZ, 0x8, UP1 ;  /* 0x00000008ff067887 */ /* 0x000fe40008800000 */
[----:B------:R-:W-:Y:S02]  /*12e0*/  USEL UR7, URZ, 0x40, UP0 ;  /* 0x00000040ff077887 */ /* 0x000fe40008000000 */
[----:B------:R-:W-:Y:S02]  /*12f0*/  UIADD3 UR5, UPT, UPT, UR8, UR9, UR4 ;  /* 0x0000000908057290 */ /* 0x000fe4000fffe004 */
[----:B------:R-:W-:Y:S02]  /*1300*/  ULEA UR4, UR15, UR10, 0x2 ;  /* 0x0000000a0f047291 */ /* 0x000fe4000f8e10ff */
[----:B------:R-:W-:Y:S02]  /*1310*/  USEL UR8, URZ, 0x80, UP0 ;  /* 0x00000080ff087887 */ /* 0x000fe40008000000 */
[----:B------:R-:W-:-:S03]  /*1320*/  UIADD3 UR5, UPT, UPT, UR6, UR7, UR5 ;  /* 0x0000000706057290 */ /* 0x000fc6000fffe005 */
[----:B------:R-:W-:Y:S01]  /*1330*/  UMOV UR6, 0x3 ;  /* 0x0000000300067882 */ /* 0x000fe20000000000 */
[----:B------:R-:W-:Y:S02]  /*1340*/  UIADD3 UR5, UPT, UPT, UR5, UR8, URZ ;  /* 0x0000000805057290 */ /* 0x000fe4000fffe0ff */
[----:B------:R-:W-:-:S04]  /*1350*/  USHF.L.U32 UR4, UR6, UR4, URZ ;  /* 0x0000000406047299 */ /* 0x000fc800080006ff */
[----:B------:R-:W-:Y:S02]  /*1360*/  MOV R3, UR5 ;  /* 0x0000000500037c02 */ /* 0x000fe40008000f00 */
[----:B------:R-:W-:-:S07]  /*1370*/  IMAD.U32 R2, RZ, RZ, UR4 ;  /* 0x00000004ff027e24 */ /* 0x000fce000f8e00ff */
.L_x_17:
[----:B------:R-:W1:Y:S01]  /*1380*/  S2UR UR36, SR_CTAID.Z ;  /* 0x00000000002479c3 */ /* 0x000e620000002700 */
[----:B------:R-:W-:Y:S02]  /*1390*/  UISETP.GE.AND UP0, UPT, UR23, 0x1, UPT ;  /* 0x000000011700788c */ /* 0x000fe4000bf06270 */
[----:B------:R-:W-:Y:S02]  /*13a0*/  ULOP3.LUT UR37, UR37, 0xffff, URZ, 0xc0, !UPT ;  /* 0x0000ffff25257892 */ /* 0x000fe4000f8ec0ff */
[----:B------:R-:W-:Y:S02]  /*13b0*/  ULOP3.LUT UR31, UR31, 0xffff, URZ, 0xc0, !UPT ;  /* 0x0000ffff1f1f7892 */ /* 0x000fe4000f8ec0ff */
[----:B------:R-:W-:Y:S02]  /*13c0*/  UISETP.NE.AND UP3, UPT, UR22, 0x2, UPT ;  /* 0x000000021600788c */ /* 0x000fe4000bf65270 */
[----:B------:R-:W-:Y:S02]  /*13d0*/  ULOP3.LUT UR57, UR12, 0x1, URZ, 0xc0, !UPT ;  /* 0x000000010c397892 */ /* 0x000fe4000f8ec0ff */
[----:B------:R-:W-:-:S02]  /*13e0*/  ULOP3.LUT UR55, UR11, 0x1, URZ, 0xc0, !UPT ;  /* 0x000000010b377892 */ /* 0x000fc4000f8ec0ff */
[----:B------:R-:W-:Y:S02]  /*13f0*/  ULOP3.LUT UR40, UR40, 0x400, URZ, 0xc0, !UPT ;  /* 0x0000040028287892 */ /* 0x000fe4000f8ec0ff */
[----:B------:R-:W-:Y:S02]  /*1400*/  ULOP3.LUT UR39, UR39, 0x400, URZ, 0xc0, !UPT ;  /* 0x0000040027277892 */ /* 0x000fe4000f8ec0ff */
[----:B------:R-:W-:Y:S02]  /*1410*/  USHF.L.U32 UR37, UR13, UR37, URZ ;  /* 0x000000250d257299 */ /* 0x000fe400080006ff */
[----:B------:R-:W-:Y:S01]  /*1420*/  USHF.L.U32 UR31, UR14, UR31, URZ ;  /* 0x0000001f0e1f7299 */ /* 0x000fe200080006ff */
[----:B------:R-:W-:Y:S01]  /*1430*/  UMOV UR20, UR26 ;  /* 0x0000001a00147c82 */ /* 0x000fe20008000000 */
[----:B------:R-:W-:Y:S10]  /*1440*/  BRA.U !UP0, `(.L_x_18) ;  /* 0x0000000108d47547 */ /* 0x000ff4000b800000 */
[----:B------:R-:W2:Y:S01]  /*1450*/  LDCU.128 UR12, c[0x0][0xb10] ;  /* 0x00016200ff0c77ac */ /* 0x000ea20008000c00 */
[----:B------:R-:W3:Y:S01]  /*1460*/  LDCU UR6, c[0x0][0x370] ;  /* 0x00006e00ff0677ac */ /* 0x000ee20008000800 */
[----:B------:R-:W4:Y:S01]  /*1470*/  LDCU UR5, c[0x0][0x374] ;  /* 0x00006e80ff0577ac */ /* 0x000f220008000800 */
[----:B------:R-:W1:Y:S01]  /*1480*/  LDCU UR25, c[0x0][0xb0c] ;  /* 0x00016180ff1977ac */ /* 0x000e620008000800 */
[----:B------:R-:W1:Y:S01]  /*1490*/  LDCU UR4, c[0x0][0xb20] ;  /* 0x00016400ff0477ac */ /* 0x000e620008000800 */
[----:B------:R-:W1:Y:S01]  /*14a0*/  LDCU.64 UR8, c[0x0][0xb28] ;  /* 0x00016500ff0877ac */ /* 0x000e620008000a00 */
[----:B--2---:R-:W-:Y:S02]  /*14b0*/  UISETP.NE.AND UP0, UPT, UR14, 0x1, UPT ;  /* 0x000000010e00788c */ /* 0x004fe4000bf05270 */
[----:B----4-:R-:W-:Y:S02]  /*14c0*/  UIMAD.WIDE.U32 UR10, UR5, UR15, URZ ;  /* 0x0000000f050a72a5 */ /* 0x010fe4000f8e00ff */
[----:B---3--:R-:W-:-:S02]  /*14d0*/  UIMAD.WIDE.U32 UR18, UR6, UR12, URZ ;  /* 0x0000000c061272a5 */ /* 0x008fc4000f8e00ff */
[----:B-1----:R-:W-:Y:S02]  /*14e0*/  UISETP.NE.AND UP1, UPT, UR25, 0x1, UPT ;  /* 0x000000011900788c */ /* 0x002fe4000bf25270 */
[----:B------:R-:W-:Y:S01]  /*14f0*/  UISETP.NE.AND UP2, UPT, UR23, 0x1, UPT ;  /* 0x000000011700788c */ /* 0x000fe2000bf45270 */
[----:B------:R-:W-:Y:S02]  /*1500*/  UMOV UR10, UR11 ;  /* 0x0000000b000a7c82 */ /* 0x000fe40008000000 */
[----:B------:R-:W-:Y:S01]  /*1510*/  UMOV UR18, UR19 ;  /* 0x0000001300127c82 */ /* 0x000fe20008000000 */
[----:B------:R-:W-:Y:S02]  /*1520*/  @UP0 USHF.R.U32.HI UR5, URZ, UR4, UR10 ;  /* 0x00000004ff050299 */ /* 0x000fe4000801160a */
[----:B------:R-:W-:Y:S02]  /*1530*/  UIMAD.WIDE.U32 UR20, UR24, UR15, URZ ;  /* 0x0000000f181472a5 */ /* 0x000fe4000f8e00ff */
[----:B------:R-:W-:-:S02]  /*1540*/  UIMAD.WIDE.U32 UR10, UR5, UR8, URZ ;  /* 0x00000008050a72a5 */ /* 0x000fc4000f8e00ff */
[----:B------:R-:W-:Y:S02]  /*1550*/  @UP1 USHF.R.U32.HI UR6, URZ, UR13, UR18 ;  /* 0x0000000dff061299 */ /* 0x000fe40008011612 */
[----:B------:R-:W-:Y:S02]  /*1560*/  UIMAD.WIDE.U32 UR16, UR26, UR12, URZ ;  /* 0x0000000c1a1072a5 */ /* 0x000fe4000f8e00ff */
[----:B------:R-:W-:Y:S01]  /*1570*/  UIMAD.WIDE.U32 UR18, UR6, UR8, URZ ;  /* 0x00000008061272a5 */ /* 0x000fe2000f8e00ff */
[----:B------:R-:W-:Y:S01]  /*1580*/  UMOV UR20, UR21 ;  /* 0x0000001500147c82 */ /* 0x000fe20008000000 */
[----:B------:R-:W-:Y:S01]  /*1590*/  UMOV UR10, UR11 ;  /* 0x0000000b000a7c82 */ /* 0x000fe20008000000 */
[----:B------:R-:W-:Y:S02]  /*15a0*/  USHF.R.U32.HI UR20, URZ, UR4, UR20 ;  /* 0x00000004ff147299 */ /* 0x000fe40008011614 */
[----:B------:R-:W-:Y:S02]  /*15b0*/  @UP2 USHF.R.U32.HI UR5, URZ, UR9, UR10 ;  /* 0x00000009ff052299 */ /* 0x000fe4000801160a */
[----:B------:R-:W-:Y:S01]  /*15c0*/  UMOV UR7, UR19 ;  /* 0x0000001300077c82 */ /* 0x000fe20008000000 */
[----:B------:R-:W-:Y:S01]  /*15d0*/  UMOV UR16, UR17 ;  /* 0x0000001100107c82 */ /* 0x000fe20008000000 */
[----:B------:R-:W-:-:S02]  /*15e0*/  @UP2 USHF.R.U32.HI UR6, URZ, UR9, UR7 ;  /* 0x00000009ff062299 */ /* 0x000fc40008011607 */
[----:B------:R-:W-:Y:S02]  /*15f0*/  USHF.R.U32.HI UR16, URZ, UR13, UR16 ;  /* 0x0000000dff107299 */ /* 0x000fe40008011610 */
[----:B------:R-:W-:Y:S02]  /*1600*/  USEL UR4, UR24, UR20, !UP0 ;  /* 0x0000001418047287 */ /* 0x000fe4000c000000 */
[----:B------:R-:W-:Y:S02]  /*1610*/  UIMAD UR7, UR5, UR23, URZ ;  /* 0x00000017050772a4 */ /* 0x000fe4000f8e02ff */
[----:B------:R-:W-:Y:S02]  /*1620*/  USEL UR5, UR26, UR16, !UP1 ;  /* 0x000000101a057287 */ /* 0x000fe4000c800000 */
[----:B------:R-:W-:Y:S02]  /*1630*/  UIMAD UR12, UR6, UR23, URZ ;  /* 0x00000017060c72a4 */ /* 0x000fe4000f8e02ff */
[----:B------:R-:W-:-:S02]  /*1640*/  UISETP.GE.AND UP0, UPT, UR4, UR7, UPT ;  /* 0x000000070400728c */ /* 0x000fc4000bf06270 */
[----:B------:R-:W-:Y:S02]  /*1650*/  UIMAD.WIDE.U32 UR10, UR4, UR8, URZ ;  /* 0x00000008040a72a5 */ /* 0x000fe4000f8e00ff */
[----:B------:R-:W-:Y:S02]  /*1660*/  UISETP.GE.OR UP0, UPT, UR5, UR12, UP0 ;  /* 0x0000000c0500728c */ /* 0x000fe40008706670 */
[----:B------:R-:W-:Y:S02]  /*1670*/  UIMAD.WIDE.U32 UR12, UR5, UR8, URZ ;  /* 0x00000008050c72a5 */ /* 0x000fe4000f8e00ff */
[----:B------:R-:W-:Y:S01]  /*1680*/  UIADD3 UR10, UPT, UPT, -UR4, URZ, URZ ;  /* 0x000000ff040a7290 */ /* 0x000fe2000fffe1ff */
[----:B------:R-:W-:Y:S01]  /*1690*/  UMOV UR8, UR11 ;  /* 0x0000000b00087c82 */ /* 0x000fe20008000000 */
[----:B------:R-:W-:Y:S02]  /*16a0*/  UIADD3 UR20, UPT, UPT, -UR5, URZ, URZ ;  /* 0x000000ff05147290 */ /* 0x000fe4000fffe1ff */
[----:B------:R-:W-:-:S03]  /*16b0*/  USHF.R.U32.HI UR8, URZ, UR9, UR8 ;  /* 0x00000009ff087299 */ /* 0x000fc60008011608 */
[----:B------:R-:W-:Y:S01]  /*16c0*/  @!UP0 UMOV UR7, UR13 ;  /* 0x0000000d00078c82 */ /* 0x000fe20008000000 */
[----:B------:R-:W-:Y:S02]  /*16d0*/  UIMAD UR24, UR14, UR10, UR24 ;  /* 0x0000000a0e1872a4 */ /* 0x000fe4000f8e0218 */
[----:B------:R-:W-:Y:S02]  /*16e0*/  USEL UR8, UR4, UR8, !UP2 ;  /* 0x0000000804087287 */ /* 0x000fe4000d000000 */
[----:B------:R-:W-:Y:S02]  /*16f0*/  @!UP0 USHF.R.U32.HI UR7, URZ, UR9, UR7 ;  /* 0x00000009ff078299 */ /* 0x000fe40008011607 */
[----:B------:R-:W-:Y:S02]  /*1700*/  UIADD3 UR9, UPT, UPT, -UR8, URZ, URZ ;  /* 0x000000ff08097290 */ /* 0x000fe4000fffe1ff */
[----:B------:R-:W-:Y:S02]  /*1710*/  @!UP0 USEL UR7, UR5, UR7, !UP2 ;  /* 0x0000000705078287 */ /* 0x000fe4000d000000 */
[----:B------:R-:W-:-:S02]  /*1720*/  UIMAD UR9, UR23, UR9, UR4 ;  /* 0x00000009170972a4 */ /* 0x000fc4000f8e0204 */
[----:B------:R-:W-:Y:S02]  /*1730*/  @!UP0 UIADD3 UR8, UPT, UPT, UR8, -UR7, URZ ;  /* 0x8000000708088290 */ /* 0x000fe4000fffe0ff */
[----:B------:R-:W-:Y:S02]  /*1740*/  @!UP0 UIMAD UR6, UR9, UR6, UR7 ;  /* 0x00000006090682a4 */ /* 0x000fe4000f8e0207 */
[----:B------:R-:W-:Y:S02]  /*1750*/  @!UP0 UIMAD UR4, UR8, UR23, UR5 ;  /* 0x00000017080482a4 */ /* 0x000fe4000f8e0205 */
[----:B------:R-:W-:Y:S02]  /*1760*/  UIMAD UR20, UR25, UR20, UR26 ;  /* 0x00000014191472a4 */ /* 0x000fe4000f8e021a */
[----:B------:R-:W-:Y:S01]  /*1770*/  UIMAD UR24, UR4, UR14, UR24 ;  /* 0x0000000e041872a4 */ /* 0x000fe2000f8e0218 */
[----:B------:R-:W-:Y:S02]  /*1780*/  @!UP0 UMOV UR5, UR6 ;  /* 0x0000000600058c82 */ /* 0x000fe40008000000 */
[----:B------:R-:W-:-:S12]  /*1790*/  UIMAD UR20, UR5, UR25, UR20 ;  /* 0x00000019051472a4 */ /* 0x000fd8000f8e0214 */
.L_x_18:
[----:B------:R-:W-:-:S09]  /*17a0*/  UISETP.NE.AND UP0, UPT, UR27, 0x1, UPT ;  /* 0x000000011b00788c */ /* 0x000fd2000bf05270 */
[----:B------:R-:W-:Y:S05]  /*17b0*/  BRA.U UP0, `(.L_x_19) ;  /* 0x0000000100447547 */ /* 0x000fea000b800000 */
[----:B------:R-:W2:Y:S01]  /*17c0*/  LDCU.128 UR8, c[0x0][0xb10] ;  /* 0x00016200ff0877ac */ /* 0x000ea20008000c00 */
[----:B------:R-:W3:Y:S01]  /*17d0*/  LDCU UR12, c[0x0][0xb0c] ;  /* 0x00016180ff0c77ac */ /* 0x000ee20008000800 */
[----:B------:R-:W4:Y:S01]  /*17e0*/  LDCU UR13, c[0x0][0xb20] ;  /* 0x00016400ff0d77ac */ /* 0x000f220008000800 */
[----:B--2---:R-:W-:Y:S02]  /*17f0*/  UIMAD.WIDE.U32 UR6, UR20, UR8, URZ ;  /* 0x00000008140672a5 */ /* 0x004fe4000f8e00ff */
[----:B------:R-:W-:Y:S02]  /*1800*/  UIMAD.WIDE.U32 UR4, UR24, UR11, URZ ;  /* 0x0000000b180472a5 */ /* 0x000fe4000f8e00ff */
[----:B---3--:R-:W-:Y:S02]  /*1810*/  UISETP.NE.AND UP1, UPT, UR12, 0x1, UPT ;  /* 0x000000010c00788c */ /* 0x008fe4000bf25270 */
[----:B------:R-:W-:Y:S01]  /*1820*/  UISETP.NE.AND UP0, UPT, UR10, 0x1, UPT ;  /* 0x000000010a00788c */ /* 0x000fe2000bf05270 */
[----:B------:R-:W-:-:S02]  /*1830*/  UMOV UR6, UR7 ;  /* 0x0000000700067c82 */ /* 0x000fc40008000000 */
[----:B------:R-:W-:Y:S01]  /*1840*/  UMOV UR4, UR5 ;  /* 0x0000000500047c82 */ /* 0x000fe20008000000 */
[----:B------:R-:W-:Y:S02]  /*1850*/  USHF.R.U32.HI UR9, URZ, UR9, UR6 ;  /* 0x00000009ff097299 */ /* 0x000fe40008011606 */
[----:B----4-:R-:W-:Y:S02]  /*1860*/  USHF.R.U32.HI UR4, URZ, UR13, UR4 ;  /* 0x0000000dff047299 */ /* 0x010fe40008011604 */
[----:B------:R-:W-:Y:S02]  /*1870*/  USEL UR5, UR20, UR9, !UP1 ;  /* 0x0000000914057287 */ /* 0x000fe4000c800000 */
[----:B------:R-:W-:-:S04]  /*1880*/  USEL UR4, UR24, UR4, !UP0 ;  /* 0x0000000418047287 */ /* 0x000fc8000c000000 */
[----:B------:R-:W-:Y:S02]  /*1890*/  UIADD3 UR6, UPT, UPT, -UR4, UR5, URZ ;  /* 0x0000000504067290 */ /* 0x000fe4000fffe1ff */
[----:B------:R-:W-:Y:S02]  /*18a0*/  UIADD3 UR4, UPT, UPT, UR4, -UR5, URZ ;  /* 0x8000000504047290 */ /* 0x000fe4000fffe0ff */
[----:B------:R-:W-:Y:S02]  /*18b0*/  UIMAD UR24, UR6, UR10, UR24 ;  /* 0x0000000a061872a4 */ /* 0x000fe4000f8e0218 */
[----:B------:R-:W-:-:S12]  /*18c0*/  UIMAD UR20, UR4, UR12, UR20 ;  /* 0x0000000c041472a4 */ /* 0x000fd8000f8e0214 */
.L_x_19:
[----:B------:R-:W-:-:S09]  /*18d0*/  UISETP.EQ.U32.AND UP0, UPT, UR28, 0x1, UPT ;  /* 0x000000011c00788c */ /* 0x000fd2000bf02070 */
[----:B------:R-:W-:Y:S05]  /*18e0*/  BRA.U !UP0, `(.L_x_20) ;  /* 0x00000001080c7547 */ /* 0x000fea000b800000 */
[----:B------:R-:W-:Y:S01]  /*18f0*/  UCGABAR_WAIT ;  /* 0x0000000000007dc7 */ /* 0x000fe20008000000 */
[----:B------:R-:W-:Y:S01]  /*1900*/  CCTL.IVALL ;  /* 0x00000000ff00798f */ /* 0x000fe20002000000 */
[----:B------:R-:W-:Y:S05]  /*1910*/  BRA `(.L_x_21) ;  /* 0x0000000000047947 */ /* 0x000fea0003800000 */
.L_x_20:
[----:B------:R-:W-:Y:S06]  /*1920*/  BAR.SYNC.DEFER_BLOCKING 0x0 ;  /* 0x0000000000007b1d */ /* 0x000fec0000010000 */
.L_x_21:
[----:B------:R-:W-:Y:S05]  /*1930*/  BRA.U UP3, `(.L_x_22) ;  /* 0x0000001503d07547 */ /* 0x000fea000b800000 */
[----:B------:R-:W2:Y:S01]  /*1940*/  LDCU UR6, c[0x0][0x38c] ;  /* 0x00007180ff0677ac */ /* 0x000ea20008000800 */
[----:B------:R-:W-:Y:S01]  /*1950*/  PLOP3.LUT P2, PT, PT, PT, UP5, 0x80, 0x8 ;  /* 0x000000000008781c */ /* 0x000fe20003f4f058 */
[----:B------:R-:W-:Y:S01]  /*1960*/  IMAD.MOV.U32 R12, RZ, RZ, 0x1 ;  /* 0x00000001ff0c7424 */ /* 0x000fe200078e00ff */
[----:B------:R-:W-:Y:S01]  /*1970*/  ISETP.NE.AND P3, PT, R0, RZ, P4 ;  /* 0x000000ff0000720c */ /* 0x000fe20002765270 */
[----:B------:R-:W-:Y:S01]  /*1980*/  USHF.L.U32 UR7, UR26, 0x6, URZ ;  /* 0x000000061a077899 */ /* 0x000fe200080006ff */
[----:B------:R-:W-:Y:S01]  /*1990*/  PLOP3.LUT P2, PT, P2, PT, PT, 0x8, 0x80 ;  /* 0x000000000080781c */ /* 0x000fe2000174e170 */
[----:B------:R-:W-:Y:S01]  /*19a0*/  UISETP.NE.AND UP1, UPT, UR22, URZ, UPT ;  /* 0x000000ff1600728c */ /* 0x000fe2000bf25270 */
[----:B------:R-:W-:Y:S01]  /*19b0*/  CS2R R10, SRZ ;  /* 0x00000000000a7805 */ /* 0x000fe2000001ff00 */
[----:B------:R-:W-:Y:S01]  /*19c0*/  IMAD.MOV.U32 R9, RZ, RZ, RZ ;  /* 0x000000ffff097224 */ /* 0x000fe200078e00ff */
[----:B------:R-:W3:Y:S01]  /*19d0*/  LDCU UR50, c[0x0][0x370] ;  /* 0x00006e00ff3277ac */ /* 0x000ee20008000800 */
[----:B------:R-:W-:Y:S01]  /*19e0*/  IMAD.MOV.U32 R8, RZ, RZ, 0x1 ;  /* 0x00000001ff087424 */ /* 0x000fe200078e00ff */
[----:B------:R-:W-:Y:S01]  /*19f0*/  USEL UR38, UR54, 0x2, UP1 ;  /* 0x0000000236267887 */ /* 0x000fe20008800000 */
[----:B------:R-:W4:Y:S01]  /*1a00*/  LDCU.64 UR46, c[0x0][0x348] ;  /* 0x00006900ff2e77ac */ /* 0x000f220008000a00 */
[----:B--2---:R-:W-:-:S02]  /*1a10*/  UIADD3 UR5, UPT, UPT, UR6, 0x3f, URZ ;  /* 0x0000003f06057890 */ /* 0x004fc4000fffe0ff */
[----:B------:R-:W-:Y:S02]  /*1a20*/  UIADD3 UR58, UPT, UPT, UR6, 0x7e, URZ ;  /* 0x0000007e063a7890 */ /* 0x000fe4000fffe0ff */
[----:B------:R-:W-:Y:S01]  /*1a30*/  USHF.R.S32.HI UR4, URZ, 0x1f, UR5 ;  /* 0x0000001fff047899 */ /* 0x000fe20008011405 */
[----:B------:R-:W2:Y:S03]  /*1a40*/  LDCU UR49, c[0x0][0x374] ;  /* 0x00006e80ff3177ac */ /* 0x000ea60008000800 */
[----:B------:R-:W-:Y:S02]  /*1a50*/  ULEA.HI UR4, UR4, UR5, URZ, 0x6 ;  /* 0x0000000504047291 */ /* 0x000fe4000f8f30ff */
[----:B------:R-:W-:Y:S02]  /*1a60*/  ULOP3.LUT UR5, UR7, 0x40, URZ, 0xc0, !UPT ;  /* 0x0000004007057892 */ /* 0x000fe4000f8ec0ff */
[----:B------:R-:W-:-:S02]  /*1a70*/  USHF.R.S32.HI UR53, URZ, 0x6, UR4 ;  /* 0x00000006ff357899 */ /* 0x000fc40008011404 */
[----:B------:R-:W-:Y:S02]  /*1a80*/  UIADD3 UR4, UPT, UPT, UR6, -0x1, URZ ;  /* 0xffffffff06047890 */ /* 0x000fe4000fffe0ff */
[----:B------:R-:W-:Y:S02]  /*1a90*/  UISETP.LT.U32.AND UP0, UPT, UR53, 0x6, UPT ;  /* 0x000000063500788c */ /* 0x000fe4000bf01070 */
[----:B------:R-:W-:Y:S02]  /*1aa0*/  UISETP.GE.U32.AND UP2, UPT, UR4, -0x7f, UPT ;  /* 0xffffff810400788c */ /* 0x000fe4000bf46070 */
[----:B------:R-:W-:Y:S02]  /*1ab0*/  USEL UR51, UR53, 0x6, UP0 ;  /* 0x0000000635337887 */ /* 0x000fe40008000000 */
[----:B------:R-:W-:Y:S02]  /*1ac0*/  ULEA UR57, UR57, UR5, 0x5 ;  /* 0x0000000539397291 */ /* 0x000fe4000f8e28ff */
[----:B------:R-:W-:-:S02]  /*1ad0*/  UIADD3 UR4, UPT, UPT, UR51, -0x1, URZ ;  /* 0xffffffff33047890 */ /* 0x000fc4000fffe0ff */
[----:B------:R-:W-:Y:S02]  /*1ae0*/  ULEA UR55, UR55, UR5, 0x5 ;  /* 0x0000000537377291 */ /* 0x000fe4000f8e28ff */
[----:B------:R-:W-:Y:S02]  /*1af0*/  UIADD3 UR56, UPT, UPT, UR53, -UR51, URZ ;  /* 0x8000003335387290 */ /* 0x000fe4000fffe0ff */
[----:B------:R-:W-:Y:S01]  /*1b00*/  @UP2 UIADD3 UR4, UPT, UPT, UR51, URZ, URZ ;  /* 0x000000ff33042290 */ /* 0x000fe2000fffe0ff */
[----:B------:R-:W-:-:S03]  /*1b10*/  UMOV UR29, URZ ;  /* 0x000000ff001d7c82 */ /* 0x000fc60008000000 */
[----:B------:R-:W-:Y:S02]  /*1b20*/  UIADD3 UR41, UPT, UPT, UR4, 0x1, URZ ;  /* 0x0000000104297890 */ /* 0x000fe4000fffe0ff */
[----:B--234-:R-:W-:-:S12]  /*1b30*/  UIADD3 UR54, UPT, UPT, -UR4, URZ, URZ ;  /* 0x000000ff04367290 */ /* 0x01cfd8000fffe1ff */
.L_x_46:
[----:B------:R-:W-:Y:S01]  /*1b40*/  UISETP.NE.AND UP0, UPT, UR52, URZ, UPT ;  /* 0x000000ff3400728c */ /* 0x000fe2000bf05270 */
[----:B------:R-:W2:Y:S08]  /*1b50*/  S2UR UR52, SR_CgaCtaId ;  /* 0x00000000003479c3 */ /* 0x000eb00000008800 */
[----:B---3--:R-:W-:Y:S05]  /*1b60*/  BRA.U UP0, `(.L_x_23) ;  /* 0x0000000100347547 */ /* 0x008fea000b800000 */
[----:B------:R-:W3:Y:S01]  /*1b70*/  S2R R0, SR_CgaCtaId ;  /* 0x0000000000007919 */ /* 0x000ee20000008800 */
[----:B------:R-:W-:-:S04]  /*1b80*/  MOV R2, 0x400 ;  /* 0x0000040000027802 */ /* 0x000fc80000000f00 */
[----:B---3--:R-:W-:Y:S02]  /*1b90*/  LEA R0, R0, R2, 0x18 ;  /* 0x0000000200007211 */ /* 0x008fe400078ec0ff */
[----:B------:R-:W-:-:S03]  /*1ba0*/  SHF.L.U32 R2, R8, 0x1f, RZ ;  /* 0x0000001f08027819 */ /* 0x000fc600000006ff */
[----:B------:R-:W-:-:S04]  /*1bb0*/  IMAD R0, R9, 0x8, R0 ;  /* 0x0000000809007824 */ /* 0x000fc800078e0200 */
[----:B------:R-:W3:Y:S02]  /*1bc0*/  SYNCS.PHASECHK.TRANS64.TRYWAIT P0, [R0+URZ+0x120], R2 ;  /* 0x00012002000075a7 */ /* 0x000ee400080011ff */
[----:B---3--:R-:W-:Y:S05]  /*1bd0*/  @!P0 BRA `(.L_x_24) ;  /* 0x0000007400008947 */ /* 0x008fea0003800000 */
.L_x_155:
[----:B------:R-:W-:Y:S01]  /*1be0*/  VIADD R9, R9, 0x1 ;  /* 0x0000000109097836 */ /* 0x000fe20000000000 */
[----:B------:R3:W-:Y:S04]  /*1bf0*/  SYNCS.ARRIVE.TRANS64.A1T0 RZ, [R0+URZ+0x110], RZ ;  /* 0x000110ff00ff79a7 */ /* 0x0007e800081000ff */
[----:B------:R-:W-:-:S04]  /*1c00*/  ISETP.NE.AND P0, PT, R9, 0x2, PT ;  /* 0x000000020900780c */ /* 0x000fc80003f05270 */
[----:B------:R-:W-:Y:S02]  /*1c10*/  SEL R9, R9, RZ, P0 ;  /* 0x000000ff09097207 */ /* 0x000fe40000000000 */
[----:B---3--:R-:W-:-:S04]  /*1c20*/  SEL R0, RZ, 0x1, P0 ;  /* 0x00000001ff007807 */ /* 0x008fc80000000000 */
[----:B------:R-:W-:-:S07]  /*1c30*/  LOP3.LUT R8, R8, R0, RZ, 0x3c, !PT ;  /* 0x0000000008087212 */ /* 0x000fce00078e3cff */
.L_x_23:
[----:B------:R-:W-:Y:S01]  /*1c40*/  UMOV UR21, 0x400 ;  /* 0x0000040000157882 */ /* 0x000fe20000000000 */
[----:B------:R-:W-:Y:S01]  /*1c50*/  SHF.L.U32 R0, R12, 0x1f, RZ ;  /* 0x0000001f0c007819 */ /* 0x000fe200000006ff */
[----:B--2---:R-:W-:Y:S02]  /*1c60*/  ULEA UR21, UR52, UR21, 0x18 ;  /* 0x0000001534157291 */ /* 0x004fe4000f8ec0ff */
[----:B------:R-:W-:Y:S02]  /*1c70*/  UISETP.GE.U32.AND UP0, UPT, UR58, 0x7f, UPT ;  /* 0x0000007f3a00788c */ /* 0x000fe4000bf06070 */
[----:B------:R-:W-:Y:S02]  /*1c80*/  ULEA UR4, UR29, UR21, 0x3 ;  /* 0x000000151d047291 */ /* 0x000fe4000f8e18ff */
[----:B------:R-:W-:Y:S01]  /*1c90*/  ULEA UR19, UR24, UR57, 0x7 ;  /* 0x0000003918137291 */ /* 0x000fe2000f8e38ff */
[----:B------:R-:W-:-:S06]  /*1ca0*/  UMOV UR13, URZ ;  /* 0x000000ff000d7c82 */ /* 0x000fcc0008000000 */
[----:B------:R2:W3:Y:S01]  /*1cb0*/  SYNCS.PHASECHK.TRANS64.TRYWAIT P1, [UR4+0x30], R0 ;  /* 0x00003000ff0075a7 */ /* 0x0004e20008021104 */
[----:B------:R-:W-:-:S04]  /*1cc0*/  ULEA.HI UR4, UR20, UR20, URZ, 0x1 ;  /* 0x0000001414047291 */ /* 0x000fc8000f8f08ff */
[----:B------:R-:W-:-:S04]  /*1cd0*/  USHF.L.U32 UR4, UR4, 0x6, URZ ;  /* 0x0000000604047899 */ /* 0x000fc800080006ff */
[----:B------:R-:W-:-:S04]  /*1ce0*/  ULOP3.LUT UR35, UR4, 0xffffff80, URZ, 0xc0, !UPT ;  /* 0xffffff8004237892 */ /* 0x000fc8000f8ec0ff */
[----:B------:R-:W-:Y:S01]  /*1cf0*/  UIADD3 UR35, UPT, UPT, UR55, UR35, URZ ;  /* 0x0000002337237290 */ /* 0x000fe2000fffe0ff */
[----:B------:R-:W-:Y:S11]  /*1d00*/  BRA.U !UP0, `(.L_x_25) ;  /* 0x0000000508187547 */ /* 0x000ff6000b800000 */
[----:B------:R-:W-:Y:S01]  /*1d10*/  UMOV UR30, UR54 ;  /* 0x00000036001e7c82 */ /* 0x000fe20008000000 */
[----:B------:R-:W-:Y:S01]  /*1d20*/  UMOV UR6, UR29 ;  /* 0x0000001d00067c82 */ /* 0x000fe20008000000 */
[----:B------:R-:W-:-:S05]  /*1d30*/  UMOV UR26, 0x20 ;  /* 0x00000020001a7882 */ /* 0x000fca0000000000 */
.L_x_33:
[----:B------:R-:W-:Y:S01]  /*1d40*/  ULEA UR5, UR6, UR21, 0x3 ;  /* 0x0000001506057291 */ /* 0x000fe2000f8e18ff */
[----:B---3--:R-:W-:Y:S01]  /*1d50*/  @P4 MOV R2, 0x10000 ;  /* 0x0001000000024802 */ /* 0x008fe20000000f00 */
[----:B-123--:R-:W-:Y:S10]  /*1d60*/  @P1 BRA `(.L_x_26) ;  /* 0x00000000000c1947 */ /* 0x00eff40003800000 */
[----:B------:R-:W-:-:S04]  /*1d70*/  SHF.L.U32 R3, R12, 0x1f, RZ ;  /* 0x0000001f0c037819 */ /* 0x000fc800000006ff */
[----:B------:R-:W3:Y:S02]  /*1d80*/  SYNCS.PHASECHK.TRANS64.TRYWAIT P0, [UR5+0x30], R3 ;  /* 0x00003003ff0075a7 */ /* 0x000ee40008001105 */
[----:B---3--:R-:W-:Y:S05]  /*1d90*/  @!P0 BRA `(.L_x_27) ;  /* 0x0000007000a48947 */ /* 0x008fea0003800000 */
.L_x_26:
[----:B------:R3:W-:Y:S01]  /*1da0*/  @P4 SYNCS.ARRIVE.TRANS64 RZ, [UR5], R2 ;  /* 0x00000002ffff49a7 */ /* 0x0007e20008000005 */
[----:B------:R-:W-:Y:S02]  /*1db0*/  ULOP3.LUT UR4, UR38, 0x2, URZ, 0xfc, !UPT ;  /* 0x0000000226047892 */ /* 0x000fe4000f8efcff */
[----:B------:R-:W-:Y:S02]  /*1dc0*/  UIADD3 UR30, UPT, UPT, UR30, 0x1, URZ ;  /* 0x000000011e1e7890 */ /* 0x000fe4000fffe0ff */
[----:B------:R-:W-:Y:S02]  /*1dd0*/  UISETP.NE.AND UP0, UPT, UR4, 0x2, UPT ;  /* 0x000000020400788c */ /* 0x000fe4000bf05270 */
[----:B------:R-:W-:-:S07]  /*1de0*/  UISETP.NE.AND UP2, UPT, UR30, 0x1, UPT ;  /* 0x000000011e00788c */ /* 0x000fce000bf45270 */
[----:B------:R-:W-:Y:S05]  /*1df0*/  BRA.U UP0, `(.L_x_28) ;  /* 0x0000000100047547 */ /* 0x000fea000b800000 */
[----:B-1----:R-:W-:Y:S05]  /*1e00*/  BPT.TRAP 0x1 ;  /* 0x000000040000795c */ /* 0x002fea0000300000 */
.L_x_28:
[----:B------:R-:W-:Y:S04]  /*1e10*/  BSSY.RECONVERGENT B0, `(.L_x_29) ;  /* 0x0000003000007945 */ /* 0x000fe80003800200 */
[----:B------:R-:W-:Y:S05]  /*1e20*/  @!P3 BRA `(.L_x_30) ;  /* 0x000000000004b947 */ /* 0x000fea0003800000 */
[----:B-1----:R-:W-:Y:S05]  /*1e30*/  BPT.TRAP 0x1 ;  /* 0x000000040000795c */ /* 0x002fea0000300000 */
.L_x_30:
[----:B-1----:R-:W-:Y:S05]  /*1e40*/  BSYNC.RECONVERGENT B0 ;  /* 0x0000000000007941 */ /* 0x002fea0003800200 */
.L_x_29:
[----:B------:R-:W-:Y:S01]  /*1e50*/  UIADD3 UR4, UPT, UPT, UR6, 0x1, URZ ;  /* 0x0000000106047890 */ /* 0x000fe2000fffe0ff */
[----:B------:R-:W-:Y:S01]  /*1e60*/  BSSY.RECONVERGENT B0, `(.L_x_31) ;  /* 0x000002c000007945 */ /* 0x000fe20003800200 */
[----:B------:R-:W-:Y:S02]  /*1e70*/  ELECT P0, URZ, PT ;  /* 0x0000000000ff782f */ /* 0x000fe40003800000 */
[----:B------:R-:W-:-:S04]  /*1e80*/  UISETP.NE.AND UP0, UPT, UR4, 0x6, UPT ;  /* 0x000000060400788c */ /* 0x000fc8000bf05270 */
[----:B------:R-:W-:Y:S02]  /*1e90*/  USEL UR7, URZ, 0x1, UP0 ;  /* 0x00000001ff077887 */ /* 0x000fe40008000000 */
[----:B------:R-:W-:-:S04]  /*1ea0*/  USEL UR29, UR4, URZ, UP0 ;  /* 0x000000ff041d7287 */ /* 0x000fc80008000000 */
[----:B------:R-:W-:Y:S01]  /*1eb0*/  ULEA UR4, UR29, UR21, 0x3 ;  /* 0x000000151d047291 */ /* 0x000fe2000f8e18ff */
[----:B------:R-:W-:-:S04]  /*1ec0*/  LOP3.LUT R12, R12, UR7, RZ, 0x3c, !PT ;  /* 0x000000070c0c7c12 */ /* 0x000fc8000f8e3cff */
[----:B--2---:R-:W-:-:S04]  /*1ed0*/  SHF.L.U32 R0, R12, 0x1f, RZ ;  /* 0x0000001f0c007819 */ /* 0x004fc800000006ff */
[----:B------:R1:W2:Y:S01]  /*1ee0*/  SYNCS.PHASECHK.TRANS64.TRYWAIT P1, [UR4+0x30], R0 ;  /* 0x00003000ff0075a7 */ /* 0x0002a20008021104 */
[----:B------:R-:W-:Y:S05]  /*1ef0*/  @!P0 BRA `(.L_x_32) ;  /* 0x0000000000888947 */ /* 0x000fea0003800000 */
[----:B------:R-:W-:Y:S02]  /*1f00*/  USHF.L.U32 UR4, UR6, 0xc, URZ ;  /* 0x0000000c06047899 */ /* 0x000fe400080006ff */
[----:B------:R-:W-:Y:S02]  /*1f10*/  UIADD3 UR22, UP1, UPT, UR46, 0x80, URZ ;  /* 0x000000802e167890 */ /* 0x000fe4000ff3e0ff */
[----:B------:R-:W-:Y:S02]  /*1f20*/  ULOP3.LUT UR24, UR4, UR40, URZ, 0xfc, !UPT ;  /* 0x0000002804187292 */ /* 0x000fe4000f8efcff */
[----:B------:R-:W-:Y:S02]  /*1f30*/  ULOP3.LUT UR8, UR4, UR39, URZ, 0xfc, !UPT ;  /* 0x0000002704087292 */ /* 0x000fe4000f8efcff */
[----:B------:R-:W-:Y:S02]  /*1f40*/  ULEA UR24, UR24, UR21, 0x2 ;  /* 0x0000001518187291 */ /* 0x000fe4000f8e10ff */
[----:B------:R-:W-:-:S02]  /*1f50*/  UIADD3 UR14, UP0, UPT, UR46, 0x180, URZ ;  /* 0x000001802e0e7890 */ /* 0x000fc4000ff1e0ff */
[----:B------:R-:W-:Y:S02]  /*1f60*/  ULEA UR8, UR8, UR21, 0x2 ;  /* 0x0000001508087291 */ /* 0x000fe4000f8e10ff */
[----:B------:R-:W-:Y:S02]  /*1f70*/  UIADD3 UR34, UPT, UPT, UR26, -0x20, URZ ;  /* 0xffffffe01a227890 */ /* 0x000fe4000fffe0ff */
[----:B------:R-:W-:Y:S02]  /*1f80*/  ULOP3.LUT UR33, UR5, 0xfefffff8, URZ, 0xc0, !UPT ;  /* 0xfefffff805217892 */ /* 0x000fe4000f8ec0ff */
[----:B------:R-:W-:Y:S02]  /*1f90*/  UIADD3.X UR23, UPT, UPT, URZ, UR47, URZ, UP1, !UPT ;  /* 0x0000002fff177290 */ /* 0x000fe40008ffe4ff */
[----:B------:R-:W-:Y:S02]  /*1fa0*/  UIADD3 UR32, UPT, UPT, UR24, 0x8400, URZ ;  /* 0x0000840018207890 */ /* 0x000fe4000fffe0ff */
[----:B------:R-:W-:-:S02]  /*1fb0*/  UPRMT UR7, URZ, 0x5410, UR37 ;  /* 0x00005410ff077896 */ /* 0x000fc40008000025 */
[----:B------:R-:W-:Y:S02]  /*1fc0*/  UIADD3 UR24, UPT, UPT, UR24, 0xa400, URZ ;  /* 0x0000a40018187890 */ /* 0x000fe4000fffe0ff */
[----:B------:R-:W-:Y:S02]  /*1fd0*/  UIADD3.X UR15, UPT, UPT, URZ, UR47, URZ, UP0, !UPT ;  /* 0x0000002fff0f7290 */ /* 0x000fe400087fe4ff */
[----:B------:R-:W-:Y:S02]  /*1fe0*/  UIADD3 UR16, UPT, UPT, UR8, 0x20400, URZ ;  /* 0x0002040008107890 */ /* 0x000fe4000fffe0ff */
[----:B------:R-:W-:Y:S02]  /*1ff0*/  UPRMT UR4, URZ, 0x5410, UR31 ;  /* 0x00005410ff047896 */ /* 0x000fe4000800001f */
[----:B------:R-:W-:Y:S01]  /*2000*/  UIADD3 UR8, UPT, UPT, UR8, 0x22400, URZ ;  /* 0x0002240008087890 */ /* 0x000fe2000fffe0ff */
[----:B------:R-:W-:Y:S01]  /*2010*/  UMOV UR42, 0x0 ;  /* 0x00000000002a7882 */ /* 0x000fe20000000000 */
[----:B------:R-:W-:Y:S01]  /*2020*/  UMOV UR43, 0x10000000 ;  /* 0x10000000002b7882 */ /* 0x000fe20000000000 */
[----:B------:R-:W-:Y:S01]  /*2030*/  UMOV UR27, UR35 ;  /* 0x00000023001b7c82 */ /* 0x000fe20008000000 */
[----:B------:R-:W-:Y:S01]  /*2040*/  UMOV UR28, UR36 ;  /* 0x00000024001c7c82 */ /* 0x000fe20008000000 */
[----:B------:R-:W-:Y:S01]  /*2050*/  UMOV UR25, UR33 ;  /* 0x0000002100197c82 */ /* 0x000fe20008000000 */
[----:B------:R-:W-:Y:S01]  /*2060*/  UMOV UR20, UR36 ;  /* 0x0000002400147c82 */ /* 0x000fe20008000000 */
[----:B------:R-:W-:Y:S01]  /*2070*/  UMOV UR17, UR33 ;  /* 0x0000002100117c82 */ /* 0x000fe20008000000 */
[----:B------:R-:W-:Y:S01]  /*2080*/  UMOV UR18, UR34 ;  /* 0x0000002200127c82 */ /* 0x000fe20008000000 */
[----:B------:R4:W-:Y:S01]  /*2090*/  UTMALDG.3D.MULTICAST.2CTA [UR32], [UR22], UR7, desc[UR42] ;  /* 0x00002a20160073b4 */ /* 0x0009e20008211807 */
[----:B------:R-:W-:Y:S01]  /*20a0*/  UMOV UR10, UR26 ;  /* 0x0000001a000a7c82 */ /* 0x000fe20008000000 */
[----:B------:R-:W-:Y:S01]  /*20b0*/  UMOV UR11, UR19 ;  /* 0x00000013000b7c82 */ /* 0x000fe20008000000 */
[----:B------:R-:W-:Y:S01]  /*20c0*/  UMOV UR12, UR36 ;  /* 0x00000024000c7c82 */ /* 0x000fe20008000000 */
[----:B------:R-:W-:Y:S01]  /*20d0*/  UMOV UR9, UR33 ;  /* 0x0000002100097c82 */ /* 0x000fe20008000000 */
[----:B------:R4:W-:Y:S01]  /*20e0*/  UTMALDG.3D.MULTICAST.2CTA [UR24], [UR22], UR7, desc[UR42] ;  /* 0x00002a18160073b4 */ /* 0x0009e20008211807 */
[----:B------:R4:W-:Y:S01]  /*20f0*/  UTMALDG.3D.MULTICAST.2CTA [UR16], [UR14], UR4, desc[UR42] ;  /* 0x00002a100e0073b4 */ /* 0x0009e20008211804 */
[----:B------:R4:W-:Y:S02]  /*2100*/  UTMALDG.3D.MULTICAST.2CTA [UR8], [UR14], UR4, desc[UR42] ;  /* 0x00002a080e0073b4 */ /* 0x0009e40008211804 */
[----:B----4-:R-:W-:Y:S01]  /*2110*/  NOP ;  /* 0x0000000000007918 */ /* 0x010fe20000000000 */
.L_x_32:
[----:B------:R-:W-:Y:S05]  /*2120*/  BSYNC.RECONVERGENT B0 ;  /* 0x0000000000007941 */ /* 0x000fea0003800200 */
.L_x_31:
[----:B------:R-:W-:Y:S01]  /*2130*/  UIADD3 UR26, UPT, UPT, UR26, 0x40, URZ ;  /* 0x000000401a1a7890 */ /* 0x000fe2000fffe0ff */
[----:B------:R-:W-:Y:S01]  /*2140*/  UMOV UR6, UR29 ;  /* 0x0000001d00067c82 */ /* 0x000fe20008000000 */
[----:B------:R-:W-:Y:S01]  /*2150*/  UMOV UR13, UR41 ;  /* 0x00000029000d7c82 */ /* 0x000fe20008000000 */
[----:B------:R-:W-:Y:S09]  /*2160*/  BRA.U UP2, `(.L_x_33) ;  /* 0xfffffff902f47547 */ /* 0x000ff2000b83ffff */
.L_x_25:
[----:B------:R-:W-:Y:S01]  /*2170*/  ULEA UR4, UR29, UR21, 0x3 ;  /* 0x000000151d047291 */ /* 0x000fe2000f8e18ff */
[----:B-12---:R-:W-:Y:S01]  /*2180*/  SHF.L.U32 R0, R12, 0x1f, RZ ;  /* 0x0000001f0c007819 */ /* 0x006fe200000006ff */
[----:B------:R-:W-:Y:S01]  /*2190*/  @!P2 SYNCS.ARRIVE.TRANS64.A1T0 RZ, [UR21+0xa8], RZ ;  /* 0x0000a8ffffffa9a7 */ /* 0x000fe20008100015 */
[----:B------:R-:W-:-:S06]  /*21a0*/  UISETP.GT.AND UP0, UPT, UR53, UR51, UPT ;  /* 0x000000333500728c */ /* 0x000fcc000bf04270 */
[----:B---3--:R1:W2:Y:S03]  /*21b0*/  SYNCS.PHASECHK.TRANS64.TRYWAIT P1, [UR4+0x30], R0 ;  /* 0x00003000ff0075a7 */ /* 0x0082a60008021104 */
[----:B------:R-:W-:Y:S05]  /*21c0*/  BRA.U !UP0, `(.L_x_34) ;  /* 0x0000000508107547 */ /* 0x000fea000b800000 */
[----:B------:R-:W-:Y:S01]  /*21d0*/  UIADD3 UR30, UPT, UPT, UR56, UR13, URZ ;  /* 0x0000000d381e7290 */ /* 0x000fe2000fffe0ff */
[----:B------:R-:W-:-:S11]  /*21e0*/  UMOV UR7, UR29 ;  /* 0x0000001d00077c82 */ /* 0x000fd60008000000 */
.L_x_42:
[----:B------:R-:W-:Y:S01]  /*21f0*/  ULEA UR6, UR7, UR21, 0x3 ;  /* 0x0000001507067291 */ /* 0x000fe2000f8e18ff */
[----:B--2---:R-:W-:Y:S01]  /*2200*/  @P4 MOV R2, 0x10000 ;  /* 0x0001000000024802 */ /* 0x004fe20000000f00 */
[----:B--23--:R-:W-:Y:S10]  /*2210*/  @P1 BRA `(.L_x_35) ;  /* 0x00000000000c1947 */ /* 0x00cff40003800000 */
[----:B------:R-:W-:-:S04]  /*2220*/  SHF.L.U32 R3, R12, 0x1f, RZ ;  /* 0x0000001f0c037819 */ /* 0x000fc800000006ff */
[----:B------:R-:W2:Y:S02]  /*2230*/  SYNCS.PHASECHK.TRANS64.TRYWAIT P0, [UR6+0x30], R3 ;  /* 0x00003003ff0075a7 */ /* 0x000ea40008001106 */
[----:B--2---:R-:W-:Y:S05]  /*2240*/  @!P0 BRA `(.L_x_36) ;  /* 0x0000006c00908947 */ /* 0x004fea0003800000 */
.L_x_35:
[----:B------:R2:W-:Y:S01]  /*2250*/  @P4 SYNCS.ARRIVE.TRANS64 RZ, [UR6], R2 ;  /* 0x00000002ffff49a7 */ /* 0x0005e20008000006 */
[----:B------:R-:W-:-:S04]  /*2260*/  ULOP3.LUT UR4, UR38, 0x2, URZ, 0xfc, !UPT ;  /* 0x0000000226047892 */ /* 0x000fc8000f8efcff */
[----:B------:R-:W-:-:S09]  /*2270*/  UISETP.NE.AND UP0, UPT, UR4, 0x2, UPT ;  /* 0x000000020400788c */ /* 0x000fd2000bf05270 */
[----:B------:R-:W-:Y:S05]  /*2280*/  BRA.U UP0, `(.L_x_37) ;  /* 0x0000000100047547 */ /* 0x000fea000b800000 */
[----:B------:R-:W-:Y:S05]  /*2290*/  BPT.TRAP 0x1 ;  /* 0x000000040000795c */ /* 0x000fea0000300000 */
.L_x_37:
[----:B------:R-:W-:Y:S04]  /*22a0*/  BSSY.RECONVERGENT B0, `(.L_x_38) ;  /* 0x0000003000007945 */ /* 0x000fe80003800200 */
[----:B------:R-:W-:Y:S05]  /*22b0*/  @!P3 BRA `(.L_x_39) ;  /* 0x000000000004b947 */ /* 0x000fea0003800000 */
[----:B------:R-:W-:Y:S05]  /*22c0*/  BPT.TRAP 0x1 ;  /* 0x000000040000795c */ /* 0x000fea0000300000 */
.L_x_39:
[----:B------:R-:W-:Y:S05]  /*22d0*/  BSYNC.RECONVERGENT B0 ;  /* 0x0000000000007941 */ /* 0x000fea0003800200 */
.L_x_38:
        /* <DEDUP_REMOVED lines=8> */
[----:B-1----:R-:W-:-:S04]  /*2360*/  SHF.L.U32 R0, R12, 0x1f, RZ ;  /* 0x0000001f0c007819 */ /* 0x002fc800000006ff */
[----:B------:R1:W3:Y:S01]  /*2370*/  SYNCS.PHASECHK.TRANS64.TRYWAIT P1, [UR4+0x30], R0 ;  /* 0x00003000ff0075a7 */ /* 0x0002e20008021104 */
[----:B------:R-:W-:Y:S05]  /*2380*/  @!P0 BRA `(.L_x_41) ;  /* 0x00000000008c8947 */ /* 0x000fea0003800000 */
[----:B------:R-:W-:Y:S02]  /*2390*/  USHF.L.U32 UR4, UR7, 0xc, URZ ;  /* 0x0000000c07047899 */ /* 0x000fe400080006ff */
[----:B------:R-:W-:Y:S02]  /*23a0*/  UIADD3 UR14, UP1, UPT, UR46, 0x80, URZ ;  /* 0x000000802e0e7890 */ /* 0x000fe4000ff3e0ff */
[----:B------:R-:W-:Y:S02]  /*23b0*/  ULOP3.LUT UR24, UR4, UR40, URZ, 0xfc, !UPT ;  /* 0x0000002804187292 */ /* 0x000fe4000f8efcff */
[----:B------:R-:W-:Y:S02]  /*23c0*/  ULOP3.LUT UR8, UR4, UR39, URZ, 0xfc, !UPT ;  /* 0x0000002704087292 */ /* 0x000fe4000f8efcff */
[----:B------:R-:W-:Y:S02]  /*23d0*/  ULEA UR24, UR24, UR21, 0x2 ;  /* 0x0000001518187291 */ /* 0x000fe4000f8e10ff */
[----:B------:R-:W-:-:S02]  /*23e0*/  USHF.L.U32 UR34, UR13, 0x6, URZ ;  /* 0x000000060d227899 */ /* 0x000fc400080006ff */
[----:B------:R-:W-:Y:S02]  /*23f0*/  UIADD3 UR22, UP0, UPT, UR46, 0x180, URZ ;  /* 0x000001802e167890 */ /* 0x000fe4000ff1e0ff */
[----:B------:R-:W-:Y:S02]  /*2400*/  ULEA UR8, UR8, UR21, 0x2 ;  /* 0x0000001508087291 */ /* 0x000fe4000f8e10ff */
[----:B------:R-:W-:Y:S02]  /*2410*/  ULOP3.LUT UR33, UR6, 0xfefffff8, URZ, 0xc0, !UPT ;  /* 0xfefffff806217892 */ /* 0x000fe4000f8ec0ff */
[----:B------:R-:W-:Y:S02]  /*2420*/  UIADD3.X UR15, UPT, UPT, URZ, UR47, URZ, UP1, !UPT ;  /* 0x0000002fff0f7290 */ /* 0x000fe40008ffe4ff */
[----:B------:R-:W-:Y:S02]  /*2430*/  UIADD3 UR32, UPT, UPT, UR24, 0x8400, URZ ;  /* 0x0000840018207890 */ /* 0x000fe4000fffe0ff */
[----:B------:R-:W-:-:S02]  /*2440*/  UPRMT UR4, URZ, 0x5410, UR37 ;  /* 0x00005410ff047896 */ /* 0x000fc40008000025 */
[----:B------:R-:W-:Y:S02]  /*2450*/  UIADD3 UR26, UPT, UPT, UR34, 0x20, URZ ;  /* 0x00000020221a7890 */ /* 0x000fe4000fffe0ff */
        /* <DEDUP_REMOVED lines=22> */
.L_x_41:
[----:B------:R-:W-:Y:S05]  /*25c0*/  BSYNC.RECONVERGENT B0 ;  /* 0x0000000000007941 */ /* 0x000fea0003800200 */
.L_x_40:
[----:B------:R-:W-:Y:S01]  /*25d0*/  UIADD3 UR13, UPT, UPT, UR13, 0x1, URZ ;  /* 0x000000010d0d7890 */ /* 0x000fe2000fffe0ff */
[----:B------:R-:W-:-:S03]  /*25e0*/  UMOV UR7, UR29 ;  /* 0x0000001d00077c82 */ /* 0x000fc60008000000 */
[----:B------:R-:W-:-:S09]  /*25f0*/  UISETP.NE.AND UP0, UPT, UR13, UR30, UPT ;  /* 0x0000001e0d00728c */ /* 0x000fd2000bf05270 */
[----:B------:R-:W-:Y:S05]  /*2600*/  BRA.U UP0, `(.L_x_42) ;  /* 0xfffffff900f87547 */ /* 0x000fea000b83ffff */
.L_x_34:
[C---:B------:R-:W-:Y:S01]  /*2610*/  LEA R3, R11.reuse, UR21, 0x3 ;  /* 0x000000150b037c11 */ /* 0x040fe2000f8e18ff */
[----:B------:R-:W-:Y:S01]  /*2620*/  NOP ;  /* 0x0000000000007918 */ /* 0x000fe20000000000 */
[----:B-1----:R-:W-:Y:S02]  /*2630*/  SHF.L.U32 R0, R10, 0x1f, RZ ;  /* 0x0000001f0a007819 */ /* 0x002fe400000006ff */
[----:B------:R-:W-:Y:S02]  /*2640*/  LEA R4, R11, UR21, 0x4 ;  /* 0x000000150b047c11 */ /* 0x000fe4000f8e20ff */
[----:B------:R-:W1:Y:S02]  /*2650*/  SYNCS.PHASECHK.TRANS64.TRYWAIT P0, [R3+URZ+0xb0], R0 ;  /* 0x0000b000030075a7 */ /* 0x000e6400080011ff */
[----:B-1----:R-:W-:Y:S05]  /*2660*/  @!P0 BRA `(.L_x_43) ;  /* 0x0000006800a08947 */ /* 0x002fea0003800000 */
.L_x_158:
[----:B------:R-:W4:Y:S01]  /*2670*/  LDS.128 R4, [R4+0x140] ;  /* 0x0001400004047984 */ /* 0x000f220000000c00 */
[----:B------:R-:W-:Y:S01]  /*2680*/  UISETP.GE.AND UP0, UPT, UR45, 0x1, UPT ;  /* 0x000000012d00788c */ /* 0x000fe2000bf06270 */
[----:B------:R-:W-:Y:S01]  /*2690*/  @!PT LDS RZ, [RZ] ;  /* 0x00000000fffff984 */ /* 0x000fe20000000800 */
[----:B------:R-:W-:Y:S01]  /*26a0*/  @!PT LDS RZ, [RZ] ;  /* 0x00000000fffff984 */ /* 0x000fe20000000800 */
[----:B------:R-:W-:Y:S01]  /*26b0*/  @!PT LDS RZ, [RZ] ;  /* 0x00000000fffff984 */ /* 0x000fe20000000800 */
[----:B------:R-:W-:Y:S01]  /*26c0*/  @!PT LDS RZ, [RZ] ;  /* 0x00000000fffff984 */ /* 0x000fe20000000800 */
[----:B------:R1:W-:Y:S06]  /*26d0*/  MEMBAR.ALL.CTA ;  /* 0x0000000000007992 */ /* 0x0003ec0000008000 */
[----:B-1----:R-:W1:Y:S01]  /*26e0*/  FENCE.VIEW.ASYNC.S ;  /* 0x00000000000073c6 */ /* 0x002e620000000000 */
[----:B----4-:R-:W-:-:S13]  /*26f0*/  LOP3.LUT P0, RZ, R6, 0x1, RZ, 0xc0, !PT ;  /* 0x0000000106ff7812 */ /* 0x010fda000780c0ff */
[----:B-1----:R-:W-:Y:S01]  /*2700*/  VOTEU.ANY UP1, P0 ;  /* 0x0000000000ff7886 */ /* 0x002fe20000020100 */
[----:B------:R-:W-:-:S13]  /*2710*/  PLOP3.LUT P0, PT, PT, PT, UP1, 0x80, 0x8 ;  /* 0x000000000008781c */ /* 0x000fda0003f0f018 */
[----:B------:R-:W-:Y:S02]  /*2720*/  @P0 LOP3.LUT R0, R5, 0xffff, RZ, 0xc0, !PT ;  /* 0x0000ffff05000812 */ /* 0x000fe400078ec0ff */
[----:B--2---:R-:W-:Y:S02]  /*2730*/  @P0 MOV R2, R4 ;  /* 0x0000000400020202 */ /* 0x004fe40000000f00 */
[----:B------:R-:W-:Y:S01]  /*2740*/  @P0 R2UR UR5, R0 ;  /* 0x00000000000502ca */ /* 0x000fe200000e0000 */
[----:B------:R-:W-:Y:S01]  /*2750*/  VIADD R0, R3, 0xc0 ;  /* 0x000000c003007836 */ /* 0x000fe20000000000 */
[----:B------:R-:W-:Y:S02]  /*2760*/  @P0 SHF.R.U32.HI R4, RZ, 0x10, R5 ;  /* 0x00000010ff040819 */ /* 0x000fe40000011605 */
[----:B------:R-:W-:Y:S02]  /*2770*/  @P0 R2UR UR6, R2 ;  /* 0x00000000020602ca */ /* 0x000fe400000e0000 */
[----:B------:R-:W-:-:S02]  /*2780*/  PRMT R0, RZ, 0x654, R0 ;  /* 0x00000654ff007816 */ /* 0x000fc40000000000 */
[----:B------:R-:W-:Y:S02]  /*2790*/  @P0 R2UR UR4, R4 ;  /* 0x00000000040402ca */ /* 0x000fe400000e0000 */
[----:B------:R1:W-:Y:S03]  /*27a0*/  SYNCS.ARRIVE.TRANS64.RED.A1T0 RZ, [R0+URZ], RZ ;  /* 0x000000ff00ff79a7 */ /* 0x0003e600081004ff */
[----:B------:R-:W-:-:S04]  /*27b0*/  @UP1 UMOV UR44, UR5 ;  /* 0x00000005002c1c82 */ /* 0x000fc80008000000 */
[----:B------:R-:W-:-:S04]  /*27c0*/  @UP1 UMOV UR48, UR6 ;  /* 0x0000000600301c82 */ /* 0x000fc80008000000 */
[----:B------:R-:W-:Y:S01]  /*27d0*/  @UP1 UMOV UR36, UR4 ;  /* 0x0000000400241c82 */ /* 0x000fe20008000000 */
[----:B------:R-:W-:Y:S05]  /*27e0*/  BRA.U !UP0, `(.L_x_44) ;  /* 0x0000000108d47547 */ /* 0x000fea000b800000 */
[----:B------:R-:W2:Y:S01]  /*27f0*/  LDCU.128 UR12, c[0x0][0xb10] ;  /* 0x00016200ff0c77ac */ /* 0x000ea20008000c00 */
[----:B------:R-:W4:Y:S01]  /*2800*/  LDCU UR22, c[0x0][0xb20] ;  /* 0x00016400ff1677ac */ /* 0x000f220008000800 */
[----:B------:R-:W3:Y:S01]  /*2810*/  LDCU UR20, c[0x0][0xb0c] ;  /* 0x00016180ff1477ac */ /* 0x000ee20008000800 */
[----:B------:R-:W1:Y:S01]  /*2820*/  LDCU.64 UR8, c[0x0][0xb28] ;  /* 0x00016500ff0877ac */ /* 0x000e620008000a00 */
[----:B------:R-:W-:Y:S02]  /*2830*/  UISETP.NE.AND UP3, UPT, UR45, 0x1, UPT ;  /* 0x000000012d00788c */ /* 0x000fe4000bf65270 */
[----:B--2---:R-:W-:Y:S02]  /*2840*/  UIMAD.WIDE.U32 UR6, UR49, UR15, URZ ;  /* 0x0000000f310672a5 */ /* 0x004fe4000f8e00ff */
[----:B------:R-:W-:Y:S02]  /*2850*/  UIMAD.WIDE.U32 UR4, UR50, UR12, URZ ;  /* 0x0000000c320472a5 */ /* 0x000fe4000f8e00ff */
[----:B------:R-:W-:-:S02]  /*2860*/  UISETP.NE.AND UP0, UPT, UR14, 0x1, UPT ;  /* 0x000000010e00788c */ /* 0x000fc4000bf05270 */
[----:B------:R-:W-:Y:S01]  /*2870*/  UIMAD.WIDE.U32 UR18, UR44, UR15, URZ ;  /* 0x0000000f2c1272a5 */ /* 0x000fe2000f8e00ff */
[----:B------:R-:W-:Y:S02]  /*2880*/  UMOV UR6, UR7 ;  /* 0x0000000700067c82 */ /* 0x000fe40008000000 */
[----:B------:R-:W-:Y:S01]  /*2890*/  UMOV UR4, UR5 ;  /* 0x0000000500047c82 */ /* 0x000fe20008000000 */
[----:B----4-:R-:W-:Y:S02]  /*28a0*/  USHF.R.U32.HI UR6, URZ, UR22, UR6 ;  /* 0x00000016ff067299 */ /* 0x010fe40008011606 */
[----:B---3--:R-:W-:Y:S02]  /*28b0*/  UISETP.NE.AND UP2, UPT, UR20, 0x1, UPT ;  /* 0x000000011400788c */ /* 0x008fe4000bf45270 */
[----:B------:R-:W-:Y:S02]  /*28c0*/  USHF.R.U32.HI UR4, URZ, UR13, UR4 ;  /* 0x0000000dff047299 */ /* 0x000fe40008011604 */
[----:B------:R-:W-:-:S02]  /*28d0*/  USEL UR5, UR49, UR6, !UP0 ;  /* 0x0000000631057287 */ /* 0x000fc4000c000000 */
[----:B------:R-:W-:Y:S02]  /*28e0*/  USEL UR6, UR50, UR4, !UP2 ;  /* 0x0000000432067287 */ /* 0x000fe4000d000000 */
[----:B-1----:R-:W-:Y:S01]  /*28f0*/  UIMAD.WIDE.U32 UR10, UR5, UR8, URZ ;  /* 0x00000008050a72a5 */ /* 0x002fe2000f8e00ff */
[----:B------:R-:W-:Y:S01]  /*2900*/  UMOV UR4, UR19 ;  /* 0x0000001300047c82 */ /* 0x000fe20008000000 */
[----:B------:R-:W-:Y:S02]  /*2910*/  UIMAD.WIDE.U32 UR16, UR48, UR12, URZ ;  /* 0x0000000c301072a5 */ /* 0x000fe4000f8e00ff */
[----:B------:R-:W-:-:S03]  /*2920*/  UIMAD.WIDE.U32 UR18, UR6, UR8, URZ ;  /* 0x00000008061272a5 */ /* 0x000fc6000f8e00ff */
[----:B------:R-:W-:Y:S01]  /*2930*/  UMOV UR10, UR11 ;  /* 0x0000000b000a7c82 */ /* 0x000fe20008000000 */
[----:B------:R-:W-:Y:S02]  /*2940*/  USHF.R.U32.HI UR4, URZ, UR22, UR4 ;  /* 0x00000016ff047299 */ /* 0x000fe40008011604 */
[----:B------:R-:W-:Y:S01]  /*2950*/  @UP3 USHF.R.U32.HI UR5, URZ, UR9, UR10 ;  /* 0x00000009ff053299 */ /* 0x000fe2000801160a */
[----:B------:R-:W-:Y:S01]  /*2960*/  UMOV UR16, UR17 ;  /* 0x0000001100107c82 */ /* 0x000fe20008000000 */
[----:B------:R-:W-:Y:S01]  /*2970*/  UMOV UR18, UR19 ;  /* 0x0000001300127c82 */ /* 0x000fe20008000000 */
[----:B------:R-:W-:Y:S02]  /*2980*/  USHF.R.U32.HI UR13, URZ, UR13, UR16 ;  /* 0x0000000dff0d7299 */ /* 0x000fe40008011610 */
[----:B------:R-:W-:Y:S02]  /*2990*/  USEL UR4, UR44, UR4, !UP0 ;  /* 0x000000042c047287 */ /* 0x000fe4000c000000 */
[----:B------:R-:W-:-:S02]  /*29a0*/  @UP3 USHF.R.U32.HI UR6, URZ, UR9, UR18 ;  /* 0x00000009ff063299 */ /* 0x000fc40008011612 */
[----:B------:R-:W-:Y:S02]  /*29b0*/  UIMAD UR7, UR45, UR5, URZ ;  /* 0x000000052d0772a4 */ /* 0x000fe4000f8e02ff */
[----:B------:R-:W-:Y:S02]  /*29c0*/  USEL UR5, UR48, UR13, !UP2 ;  /* 0x0000000d30057287 */ /* 0x000fe4000d000000 */
[----:B------:R-:W-:Y:S02]  /*29d0*/  UIMAD UR10, UR45, UR6, URZ ;  /* 0x000000062d0a72a4 */ /* 0x000fe4000f8e02ff */
[----:B------:R-:W-:Y:S02]  /*29e0*/  UISETP.GE.AND UP0, UPT, UR4, UR7, UPT ;  /* 0x000000070400728c */ /* 0x000fe4000bf06270 */
[----:B------:R-:W-:Y:S02]  /*29f0*/  UIMAD.WIDE.U32 UR12, UR4, UR8, URZ ;  /* 0x00000008040c72a5 */ /* 0x000fe4000f8e00ff */
[----:B------:R-:W-:-:S02]  /*2a00*/  UISETP.GE.OR UP0, UPT, UR5, UR10, UP0 ;  /* 0x0000000a0500728c */ /* 0x000fc40008706670 */
        /* <DEDUP_REMOVED lines=19> */
.L_x_44:
[----:B------:R-:W2:Y:S02]  /*2b40*/  LDCU UR4, c[0x0][0xb30] ;  /* 0x00016600ff0477ac */ /* 0x000ea40008000800 */
[----:B--2---:R-:W-:-:S09]  /*2b50*/  UISETP.NE.AND UP0, UPT, UR4, 0x1, UPT ;  /* 0x000000010400788c */ /* 0x004fd2000bf05270 */
[----:B------:R-:W-:Y:S05]  /*2b60*/  BRA.U UP0, `(.L_x_45) ;  /* 0x0000000100447547 */ /* 0x000fea000b800000 */
[----:B------:R-:W2:Y:S01]  /*2b70*/  LDCU.128 UR8, c[0x0][0xb10] ;  /* 0x00016200ff0877ac */ /* 0x000ea20008000c00 */
[----:B------:R-:W4:Y:S01]  /*2b80*/  LDCU UR12, c[0x0][0xb0c] ;  /* 0x00016180ff0c77ac */ /* 0x000f220008000800 */
[----:B------:R-:W1:Y:S01]  /*2b90*/  LDCU UR13, c[0x0][0xb20] ;  /* 0x00016400ff0d77ac */ /* 0x000e620008000800 */
[----:B--2---:R-:W-:Y:S02]  /*2ba0*/  UIMAD.WIDE.U32 UR6, UR48, UR8, URZ ;  /* 0x00000008300672a5 */ /* 0x004fe4000f8e00ff */
[----:B------:R-:W-:Y:S02]  /*2bb0*/  UIMAD.WIDE.U32 UR4, UR44, UR11, URZ ;  /* 0x0000000b2c0472a5 */ /* 0x000fe4000f8e00ff */
[----:B----4-:R-:W-:Y:S02]  /*2bc0*/  UISETP.NE.AND UP2, UPT, UR12, 0x1, UPT ;  /* 0x000000010c00788c */ /* 0x010fe4000bf45270 */
[----:B------:R-:W-:Y:S01]  /*2bd0*/  UISETP.NE.AND UP0, UPT, UR10, 0x1, UPT ;  /* 0x000000010a00788c */ /* 0x000fe2000bf05270 */
[----:B------:R-:W-:-:S02]  /*2be0*/  UMOV UR6, UR7 ;  /* 0x0000000700067c82 */ /* 0x000fc40008000000 */
[----:B------:R-:W-:Y:S01]  /*2bf0*/  UMOV UR4, UR5 ;  /* 0x0000000500047c82 */ /* 0x000fe20008000000 */
[----:B------:R-:W-:Y:S02]  /*2c00*/  USHF.R.U32.HI UR9, URZ, UR9, UR6 ;  /* 0x00000009ff097299 */ /* 0x000fe40008011606 */
[----:B-1----:R-:W-:Y:S02]  /*2c10*/  USHF.R.U32.HI UR4, URZ, UR13, UR4 ;  /* 0x0000000dff047299 */ /* 0x002fe40008011604 */
[----:B------:R-:W-:Y:S02]  /*2c20*/  USEL UR5, UR48, UR9, !UP2 ;  /* 0x0000000930057287 */ /* 0x000fe4000d000000 */
[----:B------:R-:W-:-:S04]  /*2c30*/  USEL UR4, UR44, UR4, !UP0 ;  /* 0x000000042c047287 */ /* 0x000fc8000c000000 */
[----:B------:R-:W-:Y:S02]  /*2c40*/  UIADD3 UR6, UPT, UPT, UR5, -UR4, URZ ;  /* 0x8000000405067290 */ /* 0x000fe4000fffe0ff */
[----:B------:R-:W-:Y:S02]  /*2c50*/  UIADD3 UR4, UPT, UPT, -UR5, UR4, URZ ;  /* 0x0000000405047290 */ /* 0x000fe4000fffe1ff */
[----:B------:R-:W-:Y:S02]  /*2c60*/  UIMAD UR44, UR6, UR10, UR44 ;  /* 0x0000000a062c72a4 */ /* 0x000fe4000f8e022c */
[----:B------:R-:W-:-:S12]  /*2c70*/  UIMAD UR48, UR4, UR12, UR48 ;  /* 0x0000000c043072a4 */ /* 0x000fd8000f8e0230 */
.L_x_45:
[----:B------:R-:W-:Y:S01]  /*2c80*/  VIADD R11, R11, 0x1 ;  /* 0x000000010b0b7836 */ /* 0x000fe20000000000 */
[----:B------:R-:W-:Y:S01]  /*2c90*/  R2UR UR4, R57 ;  /* 0x00000000390472ca */ /* 0x000fe200000e0000 */
[----:B------:R-:W-:Y:S01]  /*2ca0*/  UIADD3 UR20, UPT, UPT, UR48, UR63, URZ ;  /* 0x0000003f30147290 */ /* 0x000fe2000fffe0ff */
[----:B------:R-:W-:Y:S02]  /*2cb0*/  PLOP3.LUT P2, PT, PT, PT, PT, 0x80, 0x8 ;  /* 0x000000000008781c */ /* 0x000fe40003f4f070 */
[----:B------:R-:W-:-:S04]  /*2cc0*/  ISETP.NE.AND P0, PT, R11, 0x2, PT ;  /* 0x000000020b00780c */ /* 0x000fc80003f05270 */
[----:B-1----:R-:W-:Y:S02]  /*2cd0*/  SEL R0, RZ, 0x1, P0 ;  /* 0x00000001ff007807 */ /* 0x002fe40000000000 */
[----:B------:R-:W-:Y:S02]  /*2ce0*/  SEL R11, R11, RZ, P0 ;  /* 0x000000ff0b0b7207 */ /* 0x000fe40000000000 */
[----:B------:R-:W-:Y:S01]  /*2cf0*/  LOP3.LUT R10, R10, R0, RZ, 0x3c, !PT ;  /* 0x000000000a0a7212 */ /* 0x000fe200078e3cff */
[----:B------:R-:W-:Y:S01]  /*2d00*/  UIADD3 UR24, UPT, UPT, UR44, UR4, URZ ;  /* 0x000000042c187290 */ /* 0x000fe2000fffe0ff */
[----:B------:R-:W-:Y:S11]  /*2d10*/  BRA.U UP1, `(.L_x_46) ;  /* 0xffffffed01887547 */ /* 0x000ff6000b83ffff */
[----:B------:R-:W-:Y:S01]  /*2d20*/  UIADD3 UR21, UPT, UPT, UR21, 0x30, URZ ;  /* 0x0000003015157890 */ /* 0x000fe2000fffe0ff */
[----:B------:R-:W-:-:S03]  /*2d30*/  SHF.L.U32 R2, R12, 0x1f, RZ ;  /* 0x0000001f0c027819 */ /* 0x000fc600000006ff */
[----:B------:R-:W-:-:S09]  /*2d40*/  ULEA UR4, UR29, UR21, 0x3 ;  /* 0x000000151d047291 */ /* 0x000fd2000f8e18ff */
[----:B------:R-:W1:Y:S02]  /*2d50*/  SYNCS.PHASECHK.TRANS64.TRYWAIT P0, [UR4], R2 ;  /* 0x00000002ff0075a7 */ /* 0x000e640008001104 */
[----:B-1----:R-:W-:Y:S05]  /*2d60*/  @!P0 BRA `(.L_x_47) ;  /* 0x0000006000f48947 */ /* 0x002fea0003800000 */
.L_x_160:
[----:B------:R-:W-:-:S04]  /*2d70*/  UIADD3 UR4, UPT, UPT, UR29, 0x1, URZ ;  /* 0x000000011d047890 */ /* 0x000fc8000fffe0ff */
[----:B------:R-:W-:-:S04]  /*2d80*/  UISETP.NE.AND UP0, UPT, UR4, 0x6, UPT ;  /* 0x000000060400788c */ /* 0x000fc8000bf05270 */
[----:B------:R-:W-:Y:S02]  /*2d90*/  USEL UR6, URZ, 0x1, UP0 ;  /* 0x00000001ff067887 */ /* 0x000fe40008000000 */
[----:B------:R-:W-:-:S04]  /*2da0*/  USEL UR4, UR4, URZ, UP0 ;  /* 0x000000ff04047287 */ /* 0x000fc80008000000 */
[----:B------:R-:W-:Y:S01]  /*2db0*/  ULEA UR5, UR4, UR21, 0x3 ;  /* 0x0000001504057291 */ /* 0x000fe2000f8e18ff */
[----:B-1----:R-:W-:-:S04]  /*2dc0*/  LOP3.LUT R2, R12, UR6, RZ, 0x3c, !PT ;  /* 0x000000060c027c12 */ /* 0x002fc8000f8e3cff */
[----:B------:R-:W-:-:S04]  /*2dd0*/  SHF.L.U32 R3, R2, 0x1f, RZ ;  /* 0x0000001f02037819 */ /* 0x000fc800000006ff */
[----:B------:R-:W1:Y:S02]  /*2de0*/  SYNCS.PHASECHK.TRANS64.TRYWAIT P0, [UR5], R3 ;  /* 0x00000003ff0075a7 */ /* 0x000e640008001105 */
[----:B-1----:R-:W-:Y:S05]  /*2df0*/  @!P0 BRA `(.L_x_48) ;  /* 0x0000006000e88947 */ /* 0x002fea0003800000 */
.L_x_162:
[----:B------:R-:W-:-:S04]  /*2e00*/  UIADD3 UR4, UPT, UPT, UR4, 0x1, URZ ;  /* 0x0000000104047890 */ /* 0x000fc8000fffe0ff */
[----:B------:R-:W-:-:S04]  /*2e10*/  UISETP.NE.AND UP0, UPT, UR4, 0x6, UPT ;  /* 0x000000060400788c */ /* 0x000fc8000bf05270 */
[----:B------:R-:W-:Y:S02]  /*2e20*/  USEL UR6, URZ, 0x1, UP0 ;  /* 0x00000001ff067887 */ /* 0x000fe40008000000 */
[----:B------:R-:W-:-:S04]  /*2e30*/  USEL UR4, UR4, URZ, UP0 ;  /* 0x000000ff04047287 */ /* 0x000fc80008000000 */
[----:B------:R-:W-:Y:S01]  /*2e40*/  ULEA UR5, UR4, UR21, 0x3 ;  /* 0x0000001504057291 */ /* 0x000fe2000f8e18ff */
[----:B------:R-:W-:-:S04]  /*2e50*/  LOP3.LUT R2, R2, UR6, RZ, 0x3c, !PT ;  /* 0x0000000602027c12 */ /* 0x000fc8000f8e3cff */
[----:B-1----:R-:W-:-:S04]  /*2e60*/  SHF.L.U32 R3, R2, 0x1f, RZ ;  /* 0x0000001f02037819 */ /* 0x002fc800000006ff */
[----:B------:R-:W1:Y:S02]  /*2e70*/  SYNCS.PHASECHK.TRANS64.TRYWAIT P0, [UR5], R3 ;  /* 0x00000003ff0075a7 */ /* 0x000e640008001105 */
[----:B-1----:R-:W-:Y:S05]  /*2e80*/  @!P0 BRA `(.L_x_49) ;  /* 0x0000006000dc8947 */ /* 0x002fea0003800000 */
.L_x_164:
        /* <DEDUP_REMOVED lines=9> */
.L_x_166:
        /* <DEDUP_REMOVED lines=9> */
.L_x_168:
[----:B------:R-:W-:-:S04]  /*2fb0*/  UIADD3 UR4, UPT, UPT, UR4, 0x1, URZ ;  /* 0x0000000104047890 */ /* 0x000fc8000fffe0ff */
[----:B------:R-:W-:-:S04]  /*2fc0*/  UISETP.NE.AND UP0, UPT, UR4, 0x6, UPT ;  /* 0x000000060400788c */ /* 0x000fc8000bf05270 */
[----:B------:R-:W-:Y:S02]  /*2fd0*/  USEL UR5, URZ, 0x1, UP0 ;  /* 0x00000001ff057887 */ /* 0x000fe40008000000 */
[----:B------:R-:W-:-:S04]  /*2fe0*/  USEL UR4, UR4, URZ, UP0 ;  /* 0x000000ff04047287 */ /* 0x000fc80008000000 */
[----:B------:R-:W-:Y:S01]  /*2ff0*/  ULEA UR4, UR4, UR21, 0x3 ;  /* 0x0000001504047291 */ /* 0x000fe2000f8e18ff */
[----:B------:R-:W-:-:S04]  /*3000*/  LOP3.LUT R2, R2, UR5, RZ, 0x3c, !PT ;  /* 0x0000000502027c12 */ /* 0x000fc8000f8e3cff */
[----:B------:R-:W-:Y:S01]  /*3010*/  SHF.L.U32 R2, R2, 0x1f, RZ ;  /* 0x0000001f02027819 */ /* 0x000fe200000006ff */
[----:B-1----:R-:W-:-:S07]  /*3020*/  IMAD.U32 R0, RZ, RZ, UR4 ;  /* 0x00000004ff007e24 */ /* 0x002fce000f8e00ff */
.L_x_52:
[----:B-1----:R1:W2:Y:S02]  /*3030*/  SYNCS.PHASECHK.TRANS64.TRYWAIT P0, [R0+URZ], R2 ;  /* 0x00000002000075a7 */ /* 0x0022a400080011ff */
[----:B--2---:R-:W-:Y:S05]  /*3040*/  @!P0 NANOSLEEP.SYNCS 0x989680 ;  /* 0x009896800000895d */ /* 0x004fea0003900000 */
[----:B------:R-:W2:Y:S02]  /*3050*/  @!P0 SYNCS.PHASECHK.TRANS64 P0, [R0+URZ], R2 ;  /* 0x00000002000085a7 */ /* 0x000ea400080010ff */
[----:B--2---:R-:W-:Y:S05]  /*3060*/  @P0 EXIT ;  /* 0x000000000000094d */ /* 0x004fea0003800000 */
[----:B------:R-:W-:Y:S05]  /*3070*/  BRA `(.L_x_52) ;  /* 0xfffffffc00ec7947 */ /* 0x000fea000383ffff */
.L_x_22:
[----:B------:R-:W-:-:S04]  /*3080*/  UISETP.NE.AND UP0, UPT, UR52, URZ, UPT ;  /* 0x000000ff3400728c */ /* 0x000fc8000bf05270 */
[----:B------:R-:W-:-:S09]  /*3090*/  UISETP.NE.OR UP0, UPT, UR22, 0x1, UP0 ;  /* 0x000000011600788c */ /* 0x000fd20008705670 */
[----:B------:R-:W-:Y:S05]  /*30a0*/  BRA.U UP0, `(.L_x_53) ;  /* 0x0000000500487547 */ /* 0x000fea000b800000 */
[----:B------:R-:W-:Y:S01]  /*30b0*/  ISETP.GE.U32.AND P2, PT, R0, 0x8, PT ;  /* 0x000000080000780c */ /* 0x000fe20003f46070 */
[----:B------:R-:W-:Y:S01]  /*30c0*/  IMAD.MOV.U32 R12, RZ, RZ, 0x1 ;  /* 0x00000001ff0c7424 */ /* 0x000fe200078e00ff */
[----:B------:R-:W-:Y:S02]  /*30d0*/  CS2R R10, SRZ ;  /* 0x00000000000a7805 */ /* 0x000fe4000001ff00 */
[----:B------:R-:W-:Y:S01]  /*30e0*/  CS2R R8, SRZ ;  /* 0x0000000000087805 */ /* 0x000fe2000001ff00 */
[----:B------:R-:W-:Y:S01]  /*30f0*/  UMOV UR6, 0x400 ;  /* 0x0000040000067882 */ /* 0x000fe20000000000 */
[----:B------:R-:W-:Y:S01]  /*3100*/  UMOV UR5, URZ ;  /* 0x000000ff00057c82 */ /* 0x000fe20008000000 */
[----:B------:R-:W-:-:S12]  /*3110*/  ULEA UR6, UR52, UR6, 0x18 ;  /* 0x0000000634067291 */ /* 0x000fd8000f8ec0ff */
.L_x_57:
[----:B------:R-:W-:Y:S02]  /*3120*/  LEA R2, R8, UR6, 0x3 ;  /* 0x0000000608027c11 */ /* 0x000fe4000f8e18ff */
[----:B------:R-:W-:-:S03]  /*3130*/  SHF.L.U32 R4, R9, 0x1f, RZ ;  /* 0x0000001f09047819 */ /* 0x000fc600000006ff */
[----:B------:R-:W-:Y:S01]  /*3140*/  VIADD R5, R2, 0x120 ;  /* 0x0000012002057836 */ /* 0x000fe20000000000 */
[----:B------:R-:W2:Y:S02]  /*3150*/  SYNCS.PHASECHK.TRANS64.TRYWAIT P0, [R2+URZ+0x110], R4 ;  /* 0x00011004020075a7 */ /* 0x000ea400080011ff */
[----:B--2---:R-:W-:Y:S05]  /*3160*/  @!P0 BRA `(.L_x_54) ;  /* 0x00000060006c8947 */ /* 0x004fea0003800000 */
.L_x_169:
[----:B------:R-:W-:Y:S01]  /*3170*/  ULEA UR4, UR5, UR6, 0x3 ;  /* 0x0000000605047291 */ /* 0x000fe2000f8e18ff */
[----:B--2---:R-:W-:Y:S01]  /*3180*/  PRMT R2, RZ, 0x654, R5 ;  /* 0x00000654ff027816 */ /* 0x004fe20000000005 */
[----:B------:R-:W-:Y:S01]  /*3190*/  @!P2 IMAD.MOV.U32 R4, RZ, RZ, 0x10 ;  /* 0x00000010ff04a424 */ /* 0x000fe200078e00ff */
[----:B------:R-:W-:Y:S01]  /*31a0*/  SHF.L.U32 R5, R12, 0x1f, RZ ;  /* 0x0000001f0c057819 */ /* 0x000fe200000006ff */
[----:B------:R-:W-:Y:S01]  /*31b0*/  UIADD3 UR7, UPT, UPT, UR4, 0xb0, URZ ;  /* 0x000000b004077890 */ /* 0x000fe2000fffe0ff */
[----:B------:R2:W-:Y:S05]  /*31c0*/  SYNCS.ARRIVE.TRANS64.RED.A1T0 RZ, [R2+URZ], RZ ;  /* 0x000000ff02ff79a7 */ /* 0x0005ea00081004ff */
[----:B------:R-:W-:Y:S01]  /*31d0*/  IMAD.U32 R6, RZ, RZ, UR7 ;  /* 0x00000007ff067e24 */ /* 0x000fe2000f8e00ff */
[----:B------:R-:W3:Y:S04]  /*31e0*/  SYNCS.PHASECHK.TRANS64.TRYWAIT P0, [UR4+0xc0], R5 ;  /* 0x0000c005ff0075a7 */ /* 0x000ee80008001104 */
[----:B------:R-:W-:Y:S01]  /*31f0*/  PRMT R6, R0, 0x654, R6 ;  /* 0x0000065400067816 */ /* 0x000fe20000000006 */
[----:B--23--:R-:W-:Y:S06]  /*3200*/  @!P0 BRA `(.L_x_55) ;  /* 0x0000006000588947 */ /* 0x00cfec0003800000 */
.L_x_171:
[----:B------:R-:W-:Y:S01]  /*3210*/  ULEA UR8, UR5, UR6, 0x4 ;  /* 0x0000000605087291 */ /* 0x000fe2000f8e20ff */
[----:B------:R-:W-:Y:S01]  /*3220*/  SEL R3, R6, R3, !P2 ;  /* 0x0000000306037207 */ /* 0x000fe20005000000 */
[----:B------:R-:W-:Y:S01]  /*3230*/  UIADD3 UR9, UPT, UPT, UR4, 0xb0, URZ ;  /* 0x000000b004097890 */ /* 0x000fe2000fffe0ff */
[----:B--2---:R-:W-:Y:S01]  /*3240*/  LEA R2, R11, UR6, 0x3 ;  /* 0x000000060b027c11 */ /* 0x004fe2000f8e18ff */
[----:B------:R-:W-:Y:S01]  /*3250*/  UIADD3 UR8, UPT, UPT, UR8, 0x140, URZ ;  /* 0x0000014008087890 */ /* 0x000fe2000fffe0ff */
[----:B------:R2:W-:Y:S01]  /*3260*/  @!P2 SYNCS.ARRIVE.TRANS64.RED RZ, [R3+URZ], R4 ;  /* 0x0000000403ffa9a7 */ /* 0x0005e200080004ff */
[----:B------:R-:W-:Y:S01]  /*3270*/  UIADD3 UR4, UPT, UPT, UR5, 0x1, URZ ;  /* 0x0000000105047890 */ /* 0x000fe2000fffe0ff */
[----:B------:R-:W-:-:S03]  /*3280*/  VIADD R8, R8, 0x1 ;  /* 0x0000000108087836 */ /* 0x000fc60000000000 */
[----:B------:R-:W-:Y:S02]  /*3290*/  UISETP.NE.AND UP0, UPT, UR4, 0x2, UPT ;  /* 0x000000020400788c */ /* 0x000fe4000bf05270 */
[----:B------:R-:W-:Y:S01]  /*32a0*/  ISETP.NE.AND P0, PT, R8, 0x2, PT ;  /* 0x000000020800780c */ /* 0x000fe20003f05270 */
[----:B------:R-:W-:Y:S06]  /*32b0*/  UGETNEXTWORKID.BROADCAST [UR8], [UR9] ;  /* 0x00000000080073ca */ /* 0x000fec0008000100 */
[----:B------:R-:W-:Y:S02]  /*32c0*/  USEL UR7, URZ, 0x1, UP0 ;  /* 0x00000001ff077887 */ /* 0x000fe40008000000 */
[----:B------:R-:W-:-:S04]  /*32d0*/  USEL UR5, UR4, URZ, UP0 ;  /* 0x000000ff04057287 */ /* 0x000fc80008000000 */
[----:B------:R-:W-:Y:S02]  /*32e0*/  LOP3.LUT R12, R12, UR7, RZ, 0x3c, !PT ;  /* 0x000000070c0c7c12 */ /* 0x000fe4000f8e3cff */
[----:B--2---:R-:W-:-:S04]  /*32f0*/  SHF.L.U32 R4, R10, 0x1f, RZ ;  /* 0x0000001f0a047819 */ /* 0x004fc800000006ff */
[----:B------:R-:W2:Y:S02]  /*3300*/  SYNCS.PHASECHK.TRANS64.TRYWAIT P1, [R2+URZ+0xb0], R4 ;  /* 0x0000b004020075a7 */ /* 0x000ea400080211ff */
[----:B--2---:R-:W-:Y:S05]  /*3310*/  @!P1 BRA `(.L_x_56) ;  /* 0x00000060002c9947 */ /* 0x004fea0003800000 */
.L_x_172:
[C---:B--2---:R-:W-:Y:S01]  /*3320*/  LEA R4, R11.reuse, UR6, 0x4 ;  /* 0x000000060b047c11 */ /* 0x044fe2000f8e20ff */
[----:B------:R-:W-:Y:S01]  /*3330*/  VIADD R2, R2, 0xc0 ;  /* 0x000000c002027836 */ /* 0x000fe20000000000 */
[----:B------:R-:W-:Y:S01]  /*3340*/  SEL R8, R8, RZ, P0 ;  /* 0x000000ff08087207 */ /* 0x000fe20000000000 */
[----:B------:R-:W-:-:S03]  /*3350*/  VIADD R11, R11, 0x1 ;  /* 0x000000010b0b7836 */ /* 0x000fc60000000000 */
[----:B------:R-:W2:Y:S01]  /*3360*/  LDS.128 R4, [R4+0x140] ;  /* 0x0001400004047984 */ /* 0x000ea20000000c00 */
[----:B------:R-:W-:Y:S02]  /*3370*/  PRMT R2, RZ, 0x654, R2 ;  /* 0x00000654ff027816 */ /* 0x000fe40000000002 */
[C---:B------:R-:W-:Y:S01]  /*3380*/  ISETP.NE.AND P1, PT, R11.reuse, 0x2, PT ;  /* 0x000000020b00780c */ /* 0x040fe20003f25270 */
[----:B------:R-:W-:Y:S01]  /*3390*/  @!PT LDS RZ, [RZ] ;  /* 0x00000000fffff984 */ /* 0x000fe20000000800 */
[----:B------:R-:W-:Y:S01]  /*33a0*/  @!PT LDS RZ, [RZ] ;  /* 0x00000000fffff984 */ /* 0x000fe20000000800 */
[----:B------:R-:W-:Y:S01]  /*33b0*/  @!PT LDS RZ, [RZ] ;  /* 0x00000000fffff984 */ /* 0x000fe20000000800 */
[----:B------:R-:W-:Y:S01]  /*33c0*/  @!PT LDS RZ, [RZ] ;  /* 0x00000000fffff984 */ /* 0x000fe20000000800 */
[----:B------:R3:W-:Y:S06]  /*33d0*/  MEMBAR.ALL.CTA ;  /* 0x0000000000007992 */ /* 0x0007ec0000008000 */
[----:B---3--:R-:W3:Y:S01]  /*33e0*/  FENCE.VIEW.ASYNC.S ;  /* 0x00000000000073c6 */ /* 0x008ee20000000000 */
[----:B------:R-:W-:Y:S01]  /*33f0*/  SEL R11, R11, RZ, P1 ;  /* 0x000000ff0b0b7207 */ /* 0x000fe20000800000 */
[----:B---3--:R3:W-:Y:S01]  /*3400*/  SYNCS.ARRIVE.TRANS64.RED.A1T0 RZ, [R2+URZ], RZ ;  /* 0x000000ff02ff79a7 */ /* 0x0087e200081004ff */
[----:B--2---:R-:W-:-:S02]  /*3410*/  LOP3.LUT P3, RZ, R6, 0x1, RZ, 0xc0, !PT ;  /* 0x0000000106ff7812 */ /* 0x004fc4000786c0ff */
[----:B------:R-:W-:-:S04]  /*3420*/  SEL R4, RZ, 0x1, P1 ;  /* 0x00000001ff047807 */ /* 0x000fc80000800000 */
[----:B------:R-:W-:Y:S02]  /*3430*/  LOP3.LUT R10, R10, R4, RZ, 0x3c, !PT ;  /* 0x000000040a0a7212 */ /* 0x000fe400078e3cff */
[----:B---3--:R-:W-:-:S04]  /*3440*/  SEL R2, RZ, 0x1, P0 ;  /* 0x00000001ff027807 */ /* 0x008fc80000000000 */
[----:B------:R-:W-:Y:S01]  /*3450*/  LOP3.LUT R9, R9, R2, RZ, 0x3c, !PT ;  /* 0x0000000209097212 */ /* 0x000fe200078e3cff */
[----:B------:R-:W-:Y:S06]  /*3460*/  @P3 BRA `(.L_x_57) ;  /* 0xfffffffc002c3947 */ /* 0x000fec000383ffff */
[----:B------:R-:W-:Y:S01]  /*3470*/  ULEA UR4, UR5, UR6, 0x3 ;  /* 0x0000000605047291 */ /* 0x000fe2000f8e18ff */
[----:B------:R-:W-:-:S08]  /*3480*/  SHF.L.U32 R2, R12, 0x1f, RZ ;  /* 0x0000001f0c027819 */ /* 0x000fd000000006ff */
[----:B------:R-:W2:Y:S02]  /*3490*/  SYNCS.PHASECHK.TRANS64 P0, [UR4+0xc0], R2 ;  /* 0x0000c002ff0075a7 */ /* 0x000ea40008001004 */
[----:B--2---:R-:W-:Y:S05]  /*34a0*/  @P0 BRA `(.L_x_58) ;  /* 0x0000000000080947 */ /* 0x004fea0003800000 */
[----:B------:R-:W2:Y:S02]  /*34b0*/  SYNCS.PHASECHK.TRANS64.TRYWAIT P0, [UR4+0xc0], R2 ;  /* 0x0000c002ff0075a7 */ /* 0x000ea40008001104 */
[----:B--2---:R-:W-:Y:S05]  /*34c0*/  @!P0 BRA `(.L_x_59) ;  /* 0x0000005c00d48947 */ /* 0x004fea0003800000 */
.L_x_58:
[----:B------:R-:W-:-:S04]  /*34d0*/  UIADD3 UR7, UPT, UPT, UR5, 0x1, URZ ;  /* 0x0000000105077890 */ /* 0x000fc8000fffe0ff */
[----:B------:R-:W-:-:S04]  /*34e0*/  UISETP.NE.AND UP0, UPT, UR7, 0x2, UPT ;  /* 0x000000020700788c */ /* 0x000fc8000bf05270 */
[----:B------:R-:W-:Y:S02]  /*34f0*/  USEL UR8, URZ, 0x1, UP0 ;  /* 0x00000001ff087887 */ /* 0x000fe40008000000 */
[----:B------:R-:W-:-:S04]  /*3500*/  USEL UR7, UR7, URZ, UP0 ;  /* 0x000000ff07077287 */ /* 0x000fc80008000000 */
[----:B------:R-:W-:Y:S01]  /*3510*/  ULEA UR7, UR7, UR6, 0x3 ;  /* 0x0000000607077291 */ /* 0x000fe2000f8e18ff */
[----:B--2---:R-:W-:-:S04]  /*3520*/  LOP3.LUT R2, R12, UR8, RZ, 0x3c, !PT ;  /* 0x000000080c027c12 */ /* 0x004fc8000f8e3cff */
[----:B------:R-:W-:-:S04]  /*3530*/  SHF.L.U32 R0, R2, 0x1f, RZ ;  /* 0x0000001f02007819 */ /* 0x000fc800000006ff */
[----:B------:R-:W2:Y:S02]  /*3540*/  SYNCS.PHASECHK.TRANS64 P0, [UR7+0xc0], R0 ;  /* 0x0000c000ff0075a7 */ /* 0x000ea40008001007 */
[----:B-12---:R-:W-:Y:S05]  /*3550*/  @P0 EXIT ;  /* 0x000000000000094d */ /* 0x006fea0003800000 */
[----:B------:R-:W-:Y:S02]  /*3560*/  SHF.L.U32 R2, R2, 0x1f, RZ ;  /* 0x0000001f02027819 */ /* 0x000fe400000006ff */
[----:B------:R-:W-:-:S07]  /*3570*/  MOV R0, UR7 ;  /* 0x0000000700007c02 */ /* 0x000fce0008000f00 */
.L_x_60:
[----:B-1----:R1:W2:Y:S02]  /*3580*/  SYNCS.PHASECHK.TRANS64.TRYWAIT P0, [R0+URZ+0xc0], R2 ;  /* 0x0000c002000075a7 */ /* 0x0022a400080011ff */
[----:B--2---:R-:W-:Y:S05]  /*3590*/  @!P0 NANOSLEEP.SYNCS 0x989680 ;  /* 0x009896800000895d */ /* 0x004fea0003900000 */
[----:B------:R-:W2:Y:S02]  /*35a0*/  @!P0 SYNCS.PHASECHK.TRANS64 P0, [R0+URZ+0xc0], R2 ;  /* 0x0000c002000085a7 */ /* 0x000ea400080010ff */
[----:B--2---:R-:W-:Y:S05]  /*35b0*/  @P0 EXIT ;  /* 0x000000000000094d */ /* 0x004fea0003800000 */
[----:B------:R-:W-:Y:S05]  /*35c0*/  BRA `(.L_x_60) ;  /* 0xfffffffc00ec7947 */ /* 0x000fea000383ffff */
.L_x_53:
[----:B------:R-:W-:Y:S05]  /*35d0*/  BRA.U UP6, `(.L_x_61) ;  /* 0x0000001506487547 */ /* 0x000fea000b800000 */
[----:B------:R-:W-:Y:S01]  /*35e0*/  UMOV UR4, 0x40 ;  /* 0x0000004000047882 */ /* 0x000fe20000000000 */
[----:B------:R-:W-:Y:S01]  /*35f0*/  NOP ;  /* 0x0000000000007918 */ /* 0x000fe20000000000 */
[----:B------:R-:W-:Y:S01]  /*3600*/  ULEA UR5, UR52, UR4, 0x18 ;  /* 0x0000000434057291 */ /* 0x000fe2000f8ec0ff */
[----:B------:R-:W-:Y:S02]  /*3610*/  UMOV UR6, 0x400 ;  /* 0x0000040000067882 */ /* 0x000fe40000000000 */
[----:B------:R-:W-:-:S06]  /*3620*/  ULEA UR6, UR52, UR6, 0x18 ;  /* 0x0000000634067291 */ /* 0x000fcc000f8ec0ff */
[----:B------:R-:W2:Y:S02]  /*3630*/  LDS.U8 R0, [UR5+0x1c] ;  /* 0x00001c05ff007984 */ /* 0x000ea40008000000 */
[----:B--2---:R-:W-:-:S13]  /*3640*/  ISETP.NE.AND P0, PT, R0, RZ, PT ;  /* 0x000000ff0000720c */ /* 0x004fda0003f05270 */
[----:B------:R-:W-:Y:S05]  /*3650*/  @P0 BRA `(.L_x_62) ;  /* 0x0000000400080947 */ /* 0x000fea0003800000 */
[----:B------:R-:W-:Y:S02]  /*3660*/  UISETP.NE.U32.AND UP1, UPT, UR68, 0x1, UPT ;  /* 0x000000014400788c */ /* 0x000fe4000bf25070 */
[----:B------:R-:W-:-:S07]  /*3670*/  UIADD3 UR7, UPT, UPT, UR5, 0x8, URZ ;  /* 0x0000000805077890 */ /* 0x000fce000fffe0ff */
[----:B------:R-:W-:Y:S05]  /*3680*/  BRA.U !UP1, `(.L_x_63) ;  /* 0x00000001099c7547 */ /* 0x000fea000b800000 */
[----:B------:R-:W-:Y:S01]  /*3690*/  ELECT P0, URZ, PT ;  /* 0x0000000000ff782f */ /* 0x000fe20003800000 */
[----:B------:R-:W-:-:S12]  /*36a0*/  BSSY B0, `(.L_x_63) ;  /* 0x0000025000007945 */ /* 0x000fd80003800000 */
[----:B------:R-:W-:Y:S05]  /*36b0*/  @!P0 BRA `(.L_x_64) ;  /* 0x00000000008c8947 */ /* 0x000fea0003800000 */
[----:B------:R-:W-:-:S05]  /*36c0*/  UMOV UR4, 0x10 ;  /* 0x0000001000047882 */ /* 0x000fca0000000000 */
[----:B------:R-:W-:Y:S04]  /*36d0*/  DEPBAR.LE SB2, 0x36 ;  /* 0x0000ad800000791a */ /* 0x000fe80000000000 */
[----:B------:R-:W2:Y:S02]  /*36e0*/  UTCATOMSWS.2CTA.FIND_AND_SET.ALIGN UP0, UR4, UR4 ;  /* 0x00000004000475e3 */ /* 0x000ea40008200800 */
[----:B--2---:R-:W-:Y:S01]  /*36f0*/  MOV R10, UR4 ;  /* 0x00000004000a7c02 */ /* 0x004fe20008000f00 */
[----:B------:R-:W-:Y:S06]  /*3700*/  BRA.U UP0, `(.L_x_65) ;  /* 0x0000000100187547 */ /* 0x000fec000b800000 */
.L_x_66:
[----:B------:R-:W-:Y:S05]  /*3710*/  NANOSLEEP 0x64 ;  /* 0x000000640000795d */ /* 0x000fea0003800000 */
[----:B------:R-:W-:-:S05]  /*3720*/  UMOV UR4, 0x10 ;  /* 0x0000001000047882 */ /* 0x000fca0000000000 */
[----:B------:R-:W-:Y:S04]  /*3730*/  DEPBAR.LE SB2, 0x36 ;  /* 0x0000ad800000791a */ /* 0x000fe80000000000 */
[----:B------:R-:W2:Y:S02]  /*3740*/  UTCATOMSWS.2CTA.FIND_AND_SET.ALIGN UP0, UR4, UR4 ;  /* 0x00000004000475e3 */ /* 0x000ea40008200800 */
[----:B--2---:R-:W-:Y:S01]  /*3750*/  MOV R10, UR4 ;  /* 0x00000004000a7c02 */ /* 0x004fe20008000f00 */
[----:B------:R-:W-:Y:S05]  /*3760*/  BRA.U !UP0, `(.L_x_66) ;  /* 0xfffffffd08e87547 */ /* 0x000fea000b83ffff */
.L_x_65:
[----:B------:R-:W2:Y:S01]  /*3770*/  LDS R6, [UR5+0x10] ;  /* 0x00001005ff067984 */ /* 0x000ea20008000800 */
[----:B------:R-:W-:Y:S01]  /*3780*/  IMAD.U32 R0, RZ, RZ, UR6 ;  /* 0x00000006ff007e24 */ /* 0x000fe2000f8e00ff */
[----:B------:R-:W-:-:S03]  /*3790*/  MOV R4, UR69 ;  /* 0x0000004500047c02 */ /* 0x000fc60008000f00 */
[----:B------:R-:W-:Y:S01]  /*37a0*/  VIADD R0, R0, 0x160 ;  /* 0x0000016000007836 */ /* 0x000fe20000000000 */
[----:B--2---:R-:W-:-:S04]  /*37b0*/  SHF.L.U32 R6, R6, 0x1f, RZ ;  /* 0x0000001f06067819 */ /* 0x004fc800000006ff */
[----:B------:R-:W2:Y:S02]  /*37c0*/  SYNCS.PHASECHK.TRANS64.TRYWAIT P0, [UR5+0x8], R6 ;  /* 0x00000806ff0075a7 */ /* 0x000ea40008001105 */
[----:B--2---:R-:W-:Y:S05]  /*37d0*/  @P0 BRA `(.L_x_67) ;  /* 0x0000000000080947 */ /* 0x004fea0003800000 */
[----:B------:R-:W2:Y:S02]  /*37e0*/  SYNCS.PHASECHK.TRANS64.TRYWAIT P0, [UR5+0x8], R6 ;  /* 0x00000806ff0075a7 */ /* 0x000ea40008001105 */
[----:B--2---:R-:W-:Y:S05]  /*37f0*/  @!P0 BRA `(.L_x_68) ;  /* 0x0000005c00208947 */ /* 0x004fea0003800000 */
.L_x_67:
[----:B------:R-:W-:Y:S01]  /*3800*/  PRMT R4, R4, 0x654, R0 ;  /* 0x0000065404047816 */ /* 0x000fe20000000000 */
[----:B------:R-:W-:Y:S01]  /*3810*/  HFMA2 R0, -RZ, RZ, 0, 5.9604644775390625e-08 ;  /* 0x00000001ff007431 */ /* 0x000fe200000001ff */
[----:B------:R-:W-:Y:S01]  /*3820*/  UPRMT UR4, UR69, 0x654, UR7 ;  /* 0x0000065445047896 */ /* 0x000fe20008000007 */
[----:B------:R-:W-:Y:S02]  /*3830*/  IMAD.MOV.U32 R8, RZ, RZ, 0xffff ;  /* 0x0000ffffff087424 */ /* 0x000fe400078e00ff */
[----:B--2---:R-:W-:Y:S02]  /*3840*/  IMAD.MOV.U32 R6, RZ, RZ, 0x4 ;  /* 0x00000004ff067424 */ /* 0x004fe400078e00ff */
[----:B------:R-:W-:Y:S01]  /*3850*/  IMAD.SHL.U32 R9, R10, 0x20, RZ ;  /* 0x000000200a097824 */ /* 0x000fe200078e00ff */
[----:B------:R-:W-:Y:S02]  /*3860*/  MOV R5, UR4 ;  /* 0x0000000400057c02 */ /* 0x000fe40008000f00 */
[-C--:B------:R-:W-:Y:S01]  /*3870*/  SHF.L.U32 R8, R8, R10.reuse, RZ ;  /* 0x0000000a08087219 */ /* 0x080fe200000006ff */
[----:B------:R2:W-:Y:S01]  /*3880*/  SYNCS.ARRIVE.TRANS64.RED RZ, [UR4], R6 ;  /* 0x00000006ffff79a7 */ /* 0x0005e20008000404 */
[----:B------:R-:W-:Y:S01]  /*3890*/  SHF.L.U32 R7, R0, R10, RZ ;  /* 0x0000000a00077219 */ /* 0x000fe200000006ff */
[----:B------:R2:W-:Y:S04]  /*38a0*/  STS [UR6+0x160], R9 ;  /* 0x00016009ff007988 */ /* 0x0005e80008000806 */
[----:B------:R2:W-:Y:S04]  /*38b0*/  STAS [R4.64], R10 ;  /* 0x0000000a04007dbd */ /* 0x0005e8000c0008ff */
[----:B------:R2:W-:Y:S04]  /*38c0*/  ATOMS.OR RZ, [UR5+0x14], R8 ;  /* 0x00001408ffff798c */ /* 0x0005e8000b000005 */
[----:B------:R2:W-:Y:S04]  /*38d0*/  ATOMS.OR RZ, [UR5+0x18], R7 ;  /* 0x00001807ffff798c */ /* 0x0005e8000b000005 */
[----:B------:R2:W-:Y:S02]  /*38e0*/  ATOMS.XOR RZ, [UR5+0x10], R0 ;  /* 0x00001000ffff798c */ /* 0x0005e4000b800005 */
.L_x_64:
[----:B-1----:R-:W-:Y:S05]  /*38f0*/  BSYNC B0 ;  /* 0x0000000000007941 */ /* 0x002fea0003800000 */
.L_x_63:
[----:B------:R-:W-:Y:S05]  /*3900*/  BRA.U UP1, `(.L_x_69) ;  /* 0x00000001016c7547 */ /* 0x000fea000b800000 */
[----:B------:R-:W-:-:S03]  /*3910*/  UMOV UR4, 0xffffffff ;  /* 0xffffffff00047882 */ /* 0x000fc60000000000 */
[----:B------:R-:W-:Y:S05]  /*3920*/  BRA.DIV UR4, `(.L_x_70) ;  /* 0x0000005a04ec7947 */ /* 0x000fea000b800000 */
[----:B------:R-:W-:-:S13]  /*3930*/  ELECT P0, URZ, PT ;  /* 0x0000000000ff782f */ /* 0x000fda0003800000 */
.L_x_176:
[----:B------:R-:W-:Y:S05]  /*3940*/  @!P0 BRA `(.L_x_69) ;  /* 0x00000000005c8947 */ /* 0x000fea0003800000 */
[----:B--2---:R-:W2:Y:S02]  /*3950*/  LDS R4, [UR5+0x10] ;  /* 0x00001005ff047984 */ /* 0x004ea40008000800 */
[----:B--2---:R-:W-:-:S04]  /*3960*/  SHF.L.U32 R4, R4, 0x1f, RZ ;  /* 0x0000001f04047819 */ /* 0x004fc800000006ff */
[----:B------:R-:W2:Y:S02]  /*3970*/  SYNCS.PHASECHK.TRANS64.TRYWAIT P0, [UR5+0x8], R4 ;  /* 0x00000804ff0075a7 */ /* 0x000ea40008001105 */
[----:B--2---:R-:W-:Y:S05]  /*3980*/  @P0 BRA `(.L_x_71) ;  /* 0x0000000000080947 */ /* 0x004fea0003800000 */
[----:B------:R-:W2:Y:S02]  /*3990*/  SYNCS.PHASECHK.TRANS64.TRYWAIT P0, [UR5+0x8], R4 ;  /* 0x00000804ff0075a7 */ /* 0x000ea40008001105 */
[----:B--2---:R-:W-:Y:S05]  /*39a0*/  @!P0 BRA `(.L_x_72) ;  /* 0x0000005800f08947 */ /* 0x004fea0003800000 */
.L_x_71:
[----:B------:R-:W3:Y:S01]  /*39b0*/  LDS R6, [UR6+0x160] ;  /* 0x00016006ff067984 */ /* 0x000ee20008000800 */
[----:B--2---:R-:W-:Y:S02]  /*39c0*/  HFMA2 R0, -RZ, RZ, 0, 5.9604644775390625e-08 ;  /* 0x00000001ff007431 */ /* 0x004fe400000001ff */
[----:B------:R-:W-:Y:S01]  /*39d0*/  IMAD.MOV.U32 R4, RZ, RZ, 0xffff ;  /* 0x0000ffffff047424 */ /* 0x000fe200078e00ff */
[----:B------:R-:W-:Y:S01]  /*39e0*/  UPRMT UR4, UR69, 0x654, UR7 ;  /* 0x0000065445047896 */ /* 0x000fe20008000007 */
[----:B---3--:R-:W-:-:S03]  /*39f0*/  IMAD.SHL.U32 R5, R6, 0x20, RZ ;  /* 0x0000002006057824 */ /* 0x008fc600078e00ff */
[-C--:B------:R-:W-:Y:S02]  /*3a00*/  SHF.L.U32 R4, R4, R6.reuse, RZ ;  /* 0x0000000604047219 */ /* 0x080fe400000006ff */
[----:B------:R-:W-:Y:S01]  /*3a10*/  SHF.L.U32 R6, R0, R6, RZ ;  /* 0x0000000600067219 */ /* 0x000fe200000006ff */
[----:B------:R3:W-:Y:S04]  /*3a20*/  STS [UR6+0x160], R5 ;  /* 0x00016005ff007988 */ /* 0x0007e80008000806 */
[----:B------:R3:W-:Y:S04]  /*3a30*/  ATOMS.OR RZ, [UR5+0x14], R4 ;  /* 0x00001404ffff798c */ /* 0x0007e8000b000005 */
[----:B------:R3:W-:Y:S01]  /*3a40*/  ATOMS.OR RZ, [UR5+0x18], R6 ;  /* 0x00001806ffff798c */ /* 0x0007e2000b000005 */
[----:B------:R-:W-:Y:S03]  /*3a50*/  SYNCS.ARRIVE.TRANS64.RED.A1T0 RZ, [UR4], RZ ;  /* 0x000000ffffff79a7 */ /* 0x000fe60008100404 */
[----:B------:R3:W-:Y:S01]  /*3a60*/  ATOMS.XOR RZ, [UR5+0x10], R0 ;  /* 0x00001000ffff798c */ /* 0x0007e2000b800005 */
[----:B------:R-:W-:Y:S05]  /*3a70*/  BRA `(.L_x_69) ;  /* 0x0000000000107947 */ /* 0x000fea0003800000 */
.L_x_62:
[----:B------:R-:W-:Y:S02]  /*3a80*/  MOV R0, 0xffffffff ;  /* 0xffffffff00007802 */ /* 0x000fe40000000f00 */
[----:B------:R-:W-:-:S03]  /*3a90*/  MOV R4, 0x3ac0 ;  /* 0x00003ac000047802 */ /* 0x000fc60000000f00 */
[----:B------:R2:W-:Y:S04]  /*3aa0*/  STS [UR6+0x160], R0 ;  /* 0x00016000ff007988 */ /* 0x0005e80008000806 */
[----:B-12--5:R-:W-:Y:S05]  /*3ab0*/  CALL.REL.NOINC `($__internal_1_$__cuda_sm10x_tcgen05_guardrail_trap_phase_invalid_during_alloc) ;  /* 0x0000006000c47944 */ /* 0x026fea0003c00000 */
.L_x_69:
[----:B------:R-:W-:Y:S05]  /*3ac0*/  WARPSYNC.ALL ;  /* 0x0000000000007948 */ /* 0x000fea0003800000 */
[----:B------:R-:W4:Y:S01]  /*3ad0*/  S2UR UR4, SR_CgaCtaId ;  /* 0x00000000000479c3 */ /* 0x000f220000008800 */
[----:B------:R-:W-:Y:S01]  /*3ae0*/  UMOV UR41, 0x400 ;  /* 0x0000040000297882 */ /* 0x000fe20000000000 */
[----:B------:R-:W-:-:S06]  /*3af0*/  NOP ;  /* 0x0000000000007918 */ /* 0x000fcc0000000000 */
[----:B------:R-:W-:Y:S06]  /*3b00*/  BAR.ARV 0x6, 0xa0 ;  /* 0x0182800000007b1d */ /* 0x000fec0000002000 */
[----:B------:R-:W1:Y:S01]  /*3b10*/  LDCU UR6, c[0x0][0x38c] ;  /* 0x00007180ff0677ac */ /* 0x000e620008000800 */
[----:B------:R-:W-:Y:S01]  /*3b20*/  LOP3.LUT R3, R3, 0xffff, RZ, 0xc0, !PT ;  /* 0x0000ffff03037812 */ /* 0x000fe200078ec0ff */
[----:B--2---:R-:W-:Y:S01]  /*3b30*/  IMAD.MOV.U32 R9, RZ, RZ, 0x1 ;  /* 0x00000001ff097424 */ /* 0x004fe200078e00ff */
[----:B------:R-:W-:Y:S01]  /*3b40*/  LOP3.LUT R2, R2, 0xffff, RZ, 0xc0, !PT ;  /* 0x0000ffff02027812 */ /* 0x000fe200078ec0ff */
[----:B------:R-:W-:Y:S01]  /*3b50*/  IMAD.MOV.U32 R8, RZ, RZ, RZ ;  /* 0x000000ffff087224 */ /* 0x000fe200078e00ff */
[----:B------:R-:W-:Y:S01]  /*3b60*/  R2UR UR43, R3 ;  /* 0x00000000032b72ca */ /* 0x000fe200000e0000 */
[----:B------:R-:W-:Y:S01]  /*3b70*/  UMOV UR47, URZ ;  /* 0x000000ff002f7c82 */ /* 0x000fe20008000000 */
[----:B------:R-:W-:-:S02]  /*3b80*/  R2UR UR65, R2 ;  /* 0x00000000024172ca */ /* 0x000fc400000e0000 */
[----:B------:R-:W-:Y:S01]  /*3b90*/  CS2R R2, SRZ ;  /* 0x0000000000027805 */ /* 0x000fe2000001ff00 */
[----:B------:R-:W-:Y:S01]  /*3ba0*/  UMOV UR38, URZ ;  /* 0x000000ff00267c82 */ /* 0x000fe20008000000 */
[----:B----4-:R-:W-:Y:S01]  /*3bb0*/  ULEA UR41, UR4, UR41, 0x18 ;  /* 0x0000002904297291 */ /* 0x010fe2000f8ec0ff */
[----:B------:R-:W-:Y:S01]  /*3bc0*/  UMOV UR37, URZ ;  /* 0x000000ff00257c82 */ /* 0x000fe20008000000 */
[----:B------:R-:W-:Y:S02]  /*3bd0*/  UISETP.NE.AND UP3, UPT, UR68, URZ, UPT ;  /* 0x000000ff4400728c */ /* 0x000fe4000bf65270 */
[----:B------:R-:W-:Y:S02]  /*3be0*/  UIADD3 UR5, UPT, UPT, UR41, 0x8400, URZ ;  /* 0x0000840029057890 */ /* 0x000fe4000fffe0ff */
[----:B------:R-:W-:-:S03]  /*3bf0*/  UIADD3 UR4, UPT, UPT, UR41, 0x20400, URZ ;  /* 0x0002040029047890 */ /* 0x000fc6000fffe0ff */
[----:B---3--:R-:W2:Y:S01]  /*3c00*/  LDS R0, [UR41+0x160] ;  /* 0x00016029ff007984 */ /* 0x008ea20008000800 */
[----:B-1----:R-:W-:Y:S02]  /*3c10*/  UIADD3 UR6, UPT, UPT, UR6, 0x3f, URZ ;  /* 0x0000003f06067890 */ /* 0x002fe4000fffe0ff */
[----:B------:R-:W-:Y:S02]  /*3c20*/  USHF.R.U32.HI UR5, URZ, 0x4, UR5 ;  /* 0x00000004ff057899 */ /* 0x000fe40008011605 */
[----:B------:R-:W-:Y:S02]  /*3c30*/  USHF.R.S32.HI UR64, URZ, 0x1f, UR6 ;  /* 0x0000001fff407899 */ /* 0x000fe40008011406 */
[----:B------:R-:W-:Y:S02]  /*3c40*/  USHF.R.U32.HI UR4, URZ, 0x4, UR4 ;  /* 0x00000004ff047899 */ /* 0x000fe40008011604 */
[----:B------:R-:W-:Y:S02]  /*3c50*/  ULEA.HI UR64, UR64, UR6, URZ, 0x6 ;  /* 0x0000000640407291 */ /* 0x000fe4000f8f30ff */
[----:B------:R-:W-:-:S02]  /*3c60*/  ULOP3.LUT UR5, UR5, 0x3fff, URZ, 0xc0, !UPT ;  /* 0x00003fff05057892 */ /* 0x000fc4000f8ec0ff */
[----:B------:R-:W-:Y:S02]  /*3c70*/  USHF.R.S32.HI UR64, URZ, 0x6, UR64 ;  /* 0x00000006ff407899 */ /* 0x000fe40008011440 */
[----:B------:R-:W-:Y:S02]  /*3c80*/  ULOP3.LUT UR45, UR4, 0x3fff, URZ, 0xc0, !UPT ;  /* 0x00003fff042d7892 */ /* 0x000fe4000f8ec0ff */
[----:B------:R-:W-:Y:S01]  /*3c90*/  UISETP.LT.AND UP0, UPT, UR64, 0x1, UPT ;  /* 0x000000014000788c */ /* 0x000fe2000bf01270 */
[----:B------:R-:W-:Y:S01]  /*3ca0*/  UMOV UR62, 0x0 ;  /* 0x00000000003e7882 */ /* 0x000fe20000000000 */
        /* <DEDUP_REMOVED lines=9> */
[----:B------:R-:W-:-:S02]  /*3d40*/  ULOP3.LUT UR44, UR5, 0x10000, URZ, 0xfc, !UPT ;  /* 0x00010000052c7892 */ /* 0x000fc4000f8efcff */
[----:B------:R-:W-:Y:S02]  /*3d50*/  ULOP3.LUT UR45, UR45, 0x10000, URZ, 0xfc, !UPT ;  /* 0x000100002d2d7892 */ /* 0x000fe4000f8efcff */
[----:B------:R-:W-:Y:S01]  /*3d60*/  USEL UR66, UR64, 0x1, !UP0 ;  /* 0x0000000140427887 */ /* 0x000fe2000c000000 */
[----:B------:R-:W-:Y:S01]  /*3d70*/  UMOV UR52, 0x0 ;  /* 0x0000000000347882 */ /* 0x000fe20000000000 */
[----:B------:R-:W-:Y:S01]  /*3d80*/  UMOV UR53, 0x8200910 ;  /* 0x0820091000357882 */ /* 0x000fe20000000000 */
[----:B------:R-:W-:Y:S01]  /*3d90*/  UMOV UR50, 0x0 ;  /* 0x0000000000327882 */ /* 0x000fe20000000000 */
[----:B------:R-:W-:Y:S01]  /*3da0*/  UMOV UR51, 0x8200910 ;  /* 0x0820091000337882 */ /* 0x000fe20000000000 */
[----:B------:R-:W-:Y:S01]  /*3db0*/  UMOV UR48, 0x0 ;  /* 0x0000000000307882 */ /* 0x000fe20000000000 */
[----:B--2---:R-:W-:Y:S01]  /*3dc0*/  R2UR UR67, R0 ;  /* 0x00000000004372ca */ /* 0x004fe200000e0000 */
[----:B------:R-:W-:-:S14]  /*3dd0*/  UMOV UR49, 0x8200910 ;  /* 0x0820091000317882 */ /* 0x000fdc0000000000 */
.L_x_80:
[C---:B------:R-:W-:Y:S02]  /*3de0*/  LEA R0, R8.reuse, UR41, 0x3 ;  /* 0x0000002908007c11 */ /* 0x040fe4000f8e18ff */
[----:B------:R-:W-:Y:S02]  /*3df0*/  SHF.L.U32 R4, R3, 0x1f, RZ ;  /* 0x0000001f03047819 */ /* 0x000fe400000006ff */
[----:B------:R-:W-:Y:S02]  /*3e00*/  LEA R5, R8, UR41, 0x4 ;  /* 0x0000002908057c11 */ /* 0x000fe4000f8e20ff */
[----:B------:R-:W1:Y:S02]  /*3e10*/  SYNCS.PHASECHK.TRANS64.TRYWAIT P0, [R0+URZ+0xb0], R4 ;  /* 0x0000b004000075a7 */ /* 0x000e6400080011ff */
[----:B-1-3--:R-:W-:Y:S05]  /*3e20*/  @!P0 BRA `(.L_x_73) ;  /* 0x0000005400e88947 */ /* 0x00afea0003800000 */
.L_x_177:
[----:B-1----:R-:W1:Y:S01]  /*3e30*/  LDS.128 R4, [R5+0x140] ;  /* 0x0001400005047984 */ /* 0x002e620000000c00 */
[----:B------:R-:W-:Y:S02]  /*3e40*/  VIADD R0, R0, 0xc0 ;  /* 0x000000c000007836 */ /* 0x000fe40000000000 */
[----:B------:R-:W-:Y:S01]  /*3e50*/  VIADD R8, R8, 0x1 ;  /* 0x0000000108087836 */ /* 0x000fe20000000000 */
[----:B------:R-:W-:Y:S01]  /*3e60*/  @!PT LDS RZ, [RZ] ;  /* 0x00000000fffff984 */ /* 0x000fe20000000800 */
[----:B------:R-:W-:Y:S01]  /*3e70*/  @!PT LDS RZ, [RZ] ;  /* 0x00000000fffff984 */ /* 0x000fe20000000800 */
[----:B------:R-:W-:Y:S01]  /*3e80*/  @!PT LDS RZ, [RZ] ;  /* 0x00000000fffff984 */ /* 0x000fe20000000800 */
[----:B------:R-:W-:Y:S01]  /*3e90*/  @!PT LDS RZ, [RZ] ;  /* 0x00000000fffff984 */ /* 0x000fe20000000800 */
[----:B------:R2:W-:Y:S06]  /*3ea0*/  MEMBAR.ALL.CTA ;  /* 0x0000000000007992 */ /* 0x0005ec0000008000 */
[----:B--2---:R-:W2:Y:S01]  /*3eb0*/  FENCE.VIEW.ASYNC.S ;  /* 0x00000000000073c6 */ /* 0x004ea20000000000 */
[----:B------:R-:W-:-:S04]  /*3ec0*/  PRMT R0, RZ, 0x654, R0 ;  /* 0x00000654ff007816 */ /* 0x000fc80000000000 */
[----:B--2---:R2:W-:Y:S01]  /*3ed0*/  SYNCS.ARRIVE.TRANS64.RED.A1T0 RZ, [R0+URZ], RZ ;  /* 0x000000ff00ff79a7 */ /* 0x0045e200081004ff */
[----:B-1----:R-:W-:Y:S01]  /*3ee0*/  LOP3.LUT P1, RZ, R6, 0x1, RZ, 0xc0, !PT ;  /* 0x0000000106ff7812 */ /* 0x002fe2000782c0ff */
[----:B--2---:R-:W-:-:S12]  /*3ef0*/  BRA.U UP3, `(.L_x_74) ;  /* 0x0000000503587547 */ /* 0x004fd8000b800000 */
[----:B------:R-:W1:Y:S01]  /*3f00*/  LDCU UR4, c[0x0][0x38c] ;  /* 0x00007180ff0477ac */ /* 0x000e620008000800 */
[----:B------:R-:W-:Y:S02]  /*3f10*/  PLOP3.LUT P2, PT, PT, PT, PT, 0x80, 0x8 ;  /* 0x000000000008781c */ /* 0x000fe40003f4f070 */
[----:B------:R-:W-:Y:S01]  /*3f20*/  SHF.L.U32 R4, R9, 0x1f, RZ ;  /* 0x0000001f09047819 */ /* 0x000fe200000006ff */
[----:B------:R-:W-:Y:S02]  /*3f30*/  ULEA UR46, UR47, UR41, 0x3 ;  /* 0x000000292f2e7291 */ /* 0x000fe4000f8e18ff */
[----:B------:R-:W-:Y:S02]  /*3f40*/  ULEA UR36, UR47, UR67, 0x6 ;  /* 0x000000432f247291 */ /* 0x000fe4000f8e30ff */
[----:B-1----:R-:W-:-:S06]  /*3f50*/  UISETP.GE.AND UP0, UPT, UR4, 0x1, UPT ;  /* 0x000000010400788c */ /* 0x002fcc000bf06270 */
[----:B------:R-:W-:-:S05]  /*3f60*/  PLOP3.LUT P0, PT, PT, PT, UP0, 0x80, 0x8 ;  /* 0x000000000008781c */ /* 0x000fca0003f0f008 */
[----:B------:R-:W-:-:S08]  /*3f70*/  @UP0 ULEA UR4, UR38, UR41, 0x3 ;  /* 0x0000002926040291 */ /* 0x000fd0000f8e18ff */
[----:B------:R-:W-:-:S04]  /*3f80*/  @P0 SHF.L.U32 R0, R2, 0x1f, RZ ;  /* 0x0000001f02000819 */ /* 0x000fc800000006ff */
[----:B------:R1:W2:Y:S01]  /*3f90*/  @P0 SYNCS.PHASECHK.TRANS64.TRYWAIT P2, [UR4], R0 ;  /* 0x00000000ff0005a7 */ /* 0x0002a20008041104 */
[----:B------:R-:W3:Y:S02]  /*3fa0*/  SYNCS.PHASECHK.TRANS64.TRYWAIT P0, [UR46+0xf0], R4 ;  /* 0x0000f004ff0075a7 */ /* 0x000ee4000800112e */
[----:B-123--:R-:W-:Y:S05]  /*3fb0*/  @!P0 BRA `(.L_x_75) ;  /* 0x0000005400988947 */ /* 0x00efea0003800000 */
.L_x_179:
[----:B------:R-:W-:Y:S01]  /*3fc0*/  UMOV UR42, UR37 ;  /* 0x00000025002a7c82 */ /* 0x000fe20008000000 */
[----:B------:R-:W-:Y:S05]  /*3fd0*/  BRA.U !UP0, `(.L_x_76) ;  /* 0x0000000508107547 */ /* 0x000fea000b800000 */
[----:B------:R-:W-:Y:S02]  /*3fe0*/  UIADD3 UR42, UPT, UPT, UR66, UR37, URZ ;  /* 0x00000025422a7290 */ /* 0x000fe4000fffe0ff */
[----:B------:R-:W-:Y:S01]  /*3ff0*/  UPLOP3.LUT UP2, UPT, UPT, UPT, UPT, 0x40, 0x4 ;  /* 0x000000000004789c */ /* 0x000fe20003f4e870 */
[----:B------:R-:W-:Y:S01]  /*4000*/  UMOV UR39, UR64 ;  /* 0x0000004000277c82 */ /* 0x000fe20008000000 */
[----:B------:R-:W-:-:S09]  /*4010*/  UMOV UR5, UR38 ;  /* 0x0000002600057c82 */ /* 0x000fd20008000000 */
.L_x_79:
[----:B------:R-:W-:Y:S01]  /*4020*/  ULEA UR7, UR5, UR41, 0x3 ;  /* 0x0000002905077291 */ /* 0x000fe2000f8e18ff */
[----:B--23--:R-:W-:Y:S11]  /*4030*/  @P2 BRA `(.L_x_77) ;  /* 0x00000000000c2947 */ /* 0x00cff60003800000 */
[----:B-1----:R-:W-:Y:S04]  /*4040*/  SHF.L.U32 R4, R2, 0x1f, RZ ;  /* 0x0000001f02047819 */ /* 0x002fe800000006ff */
[----:B------:R-:W1:Y:S02]  /*4050*/  SYNCS.PHASECHK.TRANS64.TRYWAIT P0, [UR7], R4 ;  /* 0x00000004ff0075a7 */ /* 0x000e640008001107 */
[----:B-1----:R-:W-:Y:S05]  /*4060*/  @!P0 BRA `(.L_x_78) ;  /* 0x0000005400848947 */ /* 0x002fea0003800000 */
.L_x_77:
[----:B------:R-:W-:Y:S01]  /*4070*/  UISETP.NE.AND UP0, UPT, UR39, 0x1, UPT ;  /* 0x000000012700788c */ /* 0x000fe2000bf05270 */
[----:B------:R-:W-:Y:S01]  /*4080*/  PLOP3.LUT P2, PT, PT, PT, PT, 0x80, 0x8 ;  /* 0x000000000008781c */ /* 0x000fe20003f4f070 */
[----:B------:R-:W-:Y:S02]  /*4090*/  UIADD3 UR4, UPT, UPT, UR5, 0x1, URZ ;  /* 0x0000000105047890 */ /* 0x000fe4000fffe0ff */
[----:B------:R-:W-:Y:S02]  /*40a0*/  UIADD3 UR40, UPT, UPT, UR7, 0x30, URZ ;  /* 0x0000003007287890 */ /* 0x000fe4000fffe0ff */
[----:B------:R-:W-:Y:S01]  /*40b0*/  UISETP.NE.AND UP1, UPT, UR4, 0x6, UPT ;  /* 0x000000060400788c */ /* 0x000fe2000bf25270 */
[----:B------:R-:W-:Y:S01]  /*40c0*/  PLOP3.LUT P0, PT, PT, PT, UP0, 0x80, 0x8 ;  /* 0x000000000008781c */ /* 0x000fe20003f0f008 */
[----:B------:R-:W-:Y:S02]  /*40d0*/  UIADD3 UR37, UPT, UPT, UR37, 0x1, URZ ;  /* 0x0000000125257890 */ /* 0x000fe4000fffe0ff */
[----:B------:R-:W-:Y:S02]  /*40e0*/  USEL UR6, URZ, 0x1, UP1 ;  /* 0x00000001ff067887 */ /* 0x000fe40008800000 */
[----:B------:R-:W-:Y:S02]  /*40f0*/  USEL UR38, UR4, URZ, UP1 ;  /* 0x000000ff04267287 */ /* 0x000fe40008800000 */
[----:B------:R-:W-:Y:S02]  /*4100*/  UIADD3 UR39, UPT, UPT, UR39, -0x1, URZ ;  /* 0xffffffff27277890 */ /* 0x000fe4000fffe0ff */
[----:B------:R-:W-:Y:S01]  /*4110*/  @UP0 ULEA UR4, UR38, UR41, 0x3 ;  /* 0x0000002926040291 */ /* 0x000fe2000f8e18ff */
[----:B------:R-:W-:Y:S01]  /*4120*/  LOP3.LUT R2, R2, UR6, RZ, 0x3c, !PT ;  /* 0x0000000602027c12 */ /* 0x000fe2000f8e3cff */
[----:B------:R-:W-:Y:S02]  /*4130*/  ULEA UR6, UR5, UR45, 0xa ;  /* 0x0000002d05067291 */ /* 0x000fe4000f8e50ff */
[----:B------:R-:W-:Y:S01]  /*4140*/  UISETP.NE.AND UP0, UPT, UR37, UR42, UPT ;  /* 0x0000002a2500728c */ /* 0x000fe2000bf05270 */
[----:B-1----:R-:W-:Y:S01]  /*4150*/  @P0 SHF.L.U32 R0, R2, 0x1f, RZ ;  /* 0x0000001f02000819 */ /* 0x002fe200000006ff */
[----:B------:R-:W-:Y:S02]  /*4160*/  UIADD3 UR34, UPT, UPT, UR6, 0x2, URZ ;  /* 0x0000000206227890 */ /* 0x000fe4000fffe0ff */
[----:B------:R-:W-:Y:S01]  /*4170*/  UIADD3 UR30, UPT, UPT, UR6, 0x4, URZ ;  /* 0x00000004061e7890 */ /* 0x000fe2000fffe0ff */
[----:B------:R2:W3:Y:S01]  /*4180*/  @P0 SYNCS.PHASECHK.TRANS64.TRYWAIT P2, [UR4], R0 ;  /* 0x00000000ff0005a7 */ /* 0x0004e20008041104 */
[----:B------:R-:W-:Y:S02]  /*4190*/  ULEA UR4, UR5, UR44, 0xa ;  /* 0x0000002c05047291 */ /* 0x000fe4000f8e50ff */
[----:B------:R-:W-:Y:S02]  /*41a0*/  UIADD3 UR26, UPT, UPT, UR6, 0x6, URZ ;  /* 0x00000006061a7890 */ /* 0x000fe4000fffe0ff */
        /* <DEDUP_REMOVED lines=10> */
[----:B------:R-:W-:Y:S01]  /*4250*/  UIADD3 UR8, UPT, UPT, UR4, 0x206, URZ ;  /* 0x0000020604087890 */ /* 0x000fe2000fffe0ff */
[----:B------:R-:W-:Y:S01]  /*4260*/  UMOV UR7, 0x40004040 ;  /* 0x4000404000077882 */ /* 0x000fe20000000000 */
[----:B------:R-:W-:Y:S01]  /*4270*/  UMOV UR5, 0x40004040 ;  /* 0x4000404000057882 */ /* 0x000fe20000000000 */
[----:B------:R-:W-:Y:S01]  /*4280*/  UMOV UR35, 0x40004040 ;  /* 0x4000404000237882 */ /* 0x000fe20000000000 */
[----:B------:R1:W-:Y:S01]  /*4290*/  UTCHMMA.2CTA gdesc[UR4], gdesc[UR6], tmem[UR36], tmem[UR62], idesc[UR63], UP2 ;  /* 0x00ff3e06040075ea */ /* 0x0003e20009200024 */
[----:B------:R-:W-:Y:S01]  /*42a0*/  UPLOP3.LUT UP2, UPT, UPT, UPT, UPT, 0x80, 0x8 ;  /* 0x000000000008789c */ /* 0x000fe20003f4f070 */
[----:B------:R-:W-:Y:S01]  /*42b0*/  UMOV UR33, 0x40004040 ;  /* 0x4000404000217882 */ /* 0x000fe20000000000 */
[----:B------:R-:W-:Y:S01]  /*42c0*/  UMOV UR31, 0x40004040 ;  /* 0x40004040001f7882 */ /* 0x000fe20000000000 */
[----:B------:R2:W-:Y:S01]  /*42d0*/  UTCHMMA.2CTA gdesc[UR32], gdesc[UR34], tmem[UR36], tmem[UR60], idesc[UR61], UPT ;  /* 0x00ff3c22200075ea */ /* 0x0005e2000ba00024 */
        /* <DEDUP_REMOVED lines=14> */
[----:B------:R-:W-:Y:S01]  /*43c0*/  UMOV UR9, 0x40004040 ;  /* 0x4000404000097882 */ /* 0x000fe20000000000 */
[----:B------:R2:W-:Y:S01]  /*43d0*/  UTCHMMA.2CTA gdesc[UR12], gdesc[UR14], tmem[UR36], tmem[UR50], idesc[UR51], UPT ;  /* 0x00ff320e0c0075ea */ /* 0x0005e2000ba00024 */
[----:B------:R2:W-:Y:S01]  /*43e0*/  UTCHMMA.2CTA gdesc[UR8], gdesc[UR10], tmem[UR36], tmem[UR48], idesc[UR49], UPT ;  /* 0x00ff300a080075ea */ /* 0x0005e2000ba00024 */
[----:B------:R2:W-:Y:S01]  /*43f0*/  UTCBAR.2CTA.MULTICAST [UR40], URZ, UR43 ;  /* 0x000000ff280073e9 */ /* 0x0005e2000820082b */
[----:B-1----:R-:W-:Y:S01]  /*4400*/  UMOV UR5, UR38 ;  /* 0x0000002600057c82 */ /* 0x002fe20008000000 */
[----:B------:R-:W-:Y:S05]  /*4410*/  BRA.U UP0, `(.L_x_79) ;  /* 0xfffffffd00007547 */ /* 0x000fea000b83ffff */
.L_x_76:
[----:B------:R-:W-:Y:S01]  /*4420*/  UIADD3 UR4, UPT, UPT, UR46, 0xd0, URZ ;  /* 0x000000d02e047890 */ /* 0x000fe2000fffe0ff */
[----:B------:R-:W-:-:S08]  /*4430*/  UMOV UR37, UR42 ;  /* 0x0000002a00257c82 */ /* 0x000fd00008000000 */
[----:B------:R4:W-:Y:S01]  /*4440*/  UTCBAR.2CTA.MULTICAST [UR4], URZ, UR65 ;  /* 0x000000ff040073e9 */ /* 0x0009e20008200841 */
[----:B------:R-:W-:Y:S02]  /*4450*/  NOP ;  /* 0x0000000000007918 */ /* 0x000fe40000000000 */
.L_x_74:
[----:B----4-:R-:W-:Y:S01]  /*4460*/  UIADD3 UR4, UPT, UPT, UR47, 0x1, URZ ;  /* 0x000000012f047890 */ /* 0x010fe2000fffe0ff */
[----:B------:R-:W-:-:S03]  /*4470*/  ISETP.NE.AND P0, PT, R8, 0x2, PT ;  /* 0x000000020800780c */ /* 0x000fc60003f05270 */
[----:B------:R-:W-:Y:S01]  /*4480*/  UISETP.NE.AND UP0, UPT, UR4, 0x4, UPT ;  /* 0x000000040400788c */ /* 0x000fe2000bf05270 */
[----:B-12---:R-:W-:Y:S02]  /*4490*/  SEL R0, RZ, 0x1, P0 ;  /* 0x00000001ff007807 */ /* 0x006fe40000000000 */
[----:B------:R-:W-:Y:S01]  /*44a0*/  SEL R8, R8, RZ, P0 ;  /* 0x000000ff08087207 */ /* 0x000fe20000000000 */
[----:B------:R-:W-:Y:S01]  /*44b0*/  USEL UR5, URZ, 0x1, UP0 ;  /* 0x00000001ff057887 */ /* 0x000fe20008000000 */
[----:B------:R-:W-:Y:S01]  /*44c0*/  LOP3.LUT R3, R3, R0, RZ, 0x3c, !PT ;  /* 0x0000000003037212 */ /* 0x000fe200078e3cff */
[----:B------:R-:W-:-:S04]  /*44d0*/  USEL UR47, UR4, URZ, UP0 ;  /* 0x000000ff042f7287 */ /* 0x000fc80008000000 */
[----:B------:R-:W-:Y:S01]  /*44e0*/  LOP3.LUT R9, R9, UR5, RZ, 0x3c, !PT ;  /* 0x0000000509097c12 */ /* 0x000fe2000f8e3cff */
[----:B------:R-:W-:Y:S07]  /*44f0*/  @P1 BRA `(.L_x_80) ;  /* 0xfffffff800381947 */ /* 0x000fee000383ffff */
[----:B------:R-:W1:Y:S01]  /*4500*/  S2UR UR8, SR_CgaCtaId ;  /* 0x00000000000879c3 */ /* 0x000e620000008800 */
[----:B------:R-:W-:Y:S01]  /*4510*/  ELECT P0, URZ, PT ;  /* 0x0000000000ff782f */ /* 0x000fe20003800000 */
[----:B------:R-:W-:Y:S01]  /*4520*/  HFMA2 R0, -RZ, RZ, 0, 5.9604644775390625e-08 ;  /* 0x00000001ff007431 */ /* 0x000fe200000001ff */
[----:B------:R-:W-:-:S05]  /*4530*/  UMOV UR4, 0x40 ;  /* 0x0000004000047882 */ /* 0x000fca0000000000 */
[----:B------:R-:W-:Y:S01]  /*4540*/  UVIRTCOUNT.DEALLOC.SMPOOL 0x80 ;  /* 0x000000800000784c */ /* 0x000fe20000000000 */
[----:B------:R-:W-:Y:S02]  /*4550*/  UISETP.NE.AND UP1, UPT, UR68, URZ, UPT ;  /* 0x000000ff4400728c */ /* 0x000fe4000bf25270 */
[----:B-1----:R-:W-:-:S09]  /*4560*/  ULEA UR8, UR8, UR4, 0x18 ;  /* 0x0000000408087291 */ /* 0x002fd2000f8ec0ff */
[----:B------:R1:W-:Y:S01]  /*4570*/  @P0 STS.U8 [UR8+0x1c], R0 ;  /* 0x00001c00ff000988 */ /* 0x0003e20008000008 */
[----:B------:R-:W-:Y:S05]  /*4580*/  BRA.U UP1, `(.L_x_81) ;  /* 0x0000000101a07547 */ /* 0x000fea000b800000 */
[----:B------:R-:W-:Y:S01]  /*4590*/  UIADD3 UR7, UPT, UPT, UR41, 0xf0, URZ ;  /* 0x000000f029077890 */ /* 0x000fe2000fffe0ff */
[----:B------:R-:W-:-:S03]  /*45a0*/  SHF.L.U32 R2, R9, 0x1f, RZ ;  /* 0x0000001f09027819 */ /* 0x000fc600000006ff */
[----:B------:R-:W-:-:S09]  /*45b0*/  ULEA UR4, UR47, UR7, 0x3 ;  /* 0x000000072f047291 */ /* 0x000fd2000f8e18ff */
[----:B------:R-:W2:Y:S02]  /*45c0*/  SYNCS.PHASECHK.TRANS64.TRYWAIT P0, [UR4], R2 ;  /* 0x00000002ff0075a7 */ /* 0x000ea40008001104 */
[----:B--2---:R-:W-:Y:S05]  /*45d0*/  @!P0 BRA `(.L_x_82) ;  /* 0x0000005000408947 */ /* 0x004fea0003800000 */
.L_x_182:
        /* <DEDUP_REMOVED lines=9> */
.L_x_184:
        /* <DEDUP_REMOVED lines=9> */
.L_x_186:
[----:B------:R-:W-:-:S04]  /*4700*/  UIADD3 UR4, UPT, UPT, UR4, 0x1, URZ ;  /* 0x0000000104047890 */ /* 0x000fc8000fffe0ff */
[----:B------:R-:W-:-:S04]  /*4710*/  UISETP.NE.AND UP0, UPT, UR4, 0x4, UPT ;  /* 0x000000040400788c */ /* 0x000fc8000bf05270 */
[----:B------:R-:W-:Y:S02]  /*4720*/  USEL UR5, URZ, 0x1, UP0 ;  /* 0x00000001ff057887 */ /* 0x000fe40008000000 */
[----:B------:R-:W-:-:S04]  /*4730*/  USEL UR4, UR4, URZ, UP0 ;  /* 0x000000ff04047287 */ /* 0x000fc80008000000 */
[----:B------:R-:W-:Y:S01]  /*4740*/  ULEA UR4, UR4, UR7, 0x3 ;  /* 0x0000000704047291 */ /* 0x000fe2000f8e18ff */
[----:B------:R-:W-:-:S04]  /*4750*/  LOP3.LUT R2, R2, UR5, RZ, 0x3c, !PT ;  /* 0x0000000502027c12 */ /* 0x000fc8000f8e3cff */
[----:B------:R-:W-:Y:S01]  /*4760*/  SHF.L.U32 R2, R2, 0x1f, RZ ;  /* 0x0000001f02027819 */ /* 0x000fe200000006ff */
[----:B-1----:R-:W-:-:S04]  /*4770*/  IMAD.U32 R0, RZ, RZ, UR4 ;  /* 0x00000004ff007e24 */ /* 0x002fc8000f8e00ff */
[----:B------:R1:W2:Y:S03]  /*4780*/  SYNCS.PHASECHK.TRANS64.TRYWAIT P0, [R0+URZ], R2 ;  /* 0x00000002000075a7 */ /* 0x0002a600080011ff */
[----:B--2---:R-:W-:Y:S05]  /*4790*/  @!P0 NANOSLEEP.SYNCS 0x989680 ;  /* 0x009896800000895d */ /* 0x004fea0003900000 */
[----:B------:R-:W2:Y:S02]  /*47a0*/  @!P0 SYNCS.PHASECHK.TRANS64 P0, [R0+URZ], R2 ;  /* 0x00000002000085a7 */ /* 0x000ea400080010ff */
[----:B--2---:R-:W-:Y:S05]  /*47b0*/  @P0 BRA `(.L_x_85) ;  /* 0x0000000000200947 */ /* 0x004fea0003800000 */
.L_x_86:
[----:B--2---:R2:W4:Y:S02]  /*47c0*/  SYNCS.PHASECHK.TRANS64.TRYWAIT P0, [R0+URZ], R2 ;  /* 0x00000002000075a7 */ /* 0x00452400080011ff */
[----:B----4-:R-:W-:Y:S05]  /*47d0*/  @!P0 NANOSLEEP.SYNCS 0x989680 ;  /* 0x009896800000895d */ /* 0x010fea0003900000 */
[----:B------:R-:W4:Y:S02]  /*47e0*/  @!P0 SYNCS.PHASECHK.TRANS64 P0, [R0+URZ], R2 ;  /* 0x00000002000085a7 */ /* 0x000f2400080010ff */
[----:B----4-:R-:W-:Y:S05]  /*47f0*/  @!P0 BRA `(.L_x_86) ;  /* 0xfffffffc00f08947 */ /* 0x010fea000383ffff */
[----:B------:R-:W-:Y:S05]  /*4800*/  BRA `(.L_x_85) ;  /* 0x00000000000c7947 */ /* 0x000fea0003800000 */
.L_x_81:
[----:B------:R-:W-:-:S04]  /*4810*/  UIADD3 UR4, UPT, UPT, UR41, 0x130, URZ ;  /* 0x0000013029047890 */ /* 0x000fc8000fffe0ff */
[----:B------:R-:W-:-:S09]  /*4820*/  UPRMT UR4, UR69, 0x654, UR4 ;  /* 0x0000065445047896 */ /* 0x000fd20008000004 */
[----:B------:R-:W-:Y:S03]  /*4830*/  SYNCS.ARRIVE.TRANS64.RED.A1T0 RZ, [UR4], RZ ;  /* 0x000000ffffff79a7 */ /* 0x000fe60008100404 */
.L_x_85:
[----:B-12---:R-:W-:Y:S01]  /*4840*/  SHF.L.U32 R2, RZ, 0x1f, RZ ;  /* 0x0000001fff027819 */ /* 0x006fe200000006ff */
[----:B------:R-:W-:Y:S01]  /*4850*/  UIADD3 UR4, UPT, UPT, UR41, 0x130, URZ ;  /* 0x0000013029047890 */ /* 0x000fe2000fffe0ff */
[----:B------:R-:W-:Y:S02]  /*4860*/  PLOP3.LUT P0, PT, PT, PT, UP1, 0x80, 0x8 ;  /* 0x000000000008781c */ /* 0x000fe40003f0f018 */
[----:B------:R-:W1:Y:S02]  /*4870*/  SYNCS.PHASECHK.TRANS64.TRYWAIT P1, [UR41+0x130], R2 ;  /* 0x00013002ff0075a7 */ /* 0x000e640008021129 */
[----:B-1----:R-:W-:Y:S09]  /*4880*/  @!P1 BRA `(.L_x_87) ;  /* 0x0000004c00dc9947 */ /* 0x002ff20003800000 */
.L_x_188:
[----:B------:R-:W-:Y:S01]  /*4890*/  @!UP1 UPRMT UR4, UR69, 0x654, UR4 ;  /* 0x0000065445049896 */ /* 0x000fe20008000004 */
[----:B------:R-:W-:Y:S01]  /*48a0*/  UMOV UR5, 0xffff ;  /* 0x0000ffff00057882 */ /* 0x000fe20000000000 */
[----:B------:R-:W-:-:S07]  /*48b0*/  UMOV UR6, 0x1 ;  /* 0x0000000100067882 */ /* 0x000fce0000000000 */
[----:B------:R-:W-:Y:S01]  /*48c0*/  @!P0 SYNCS.ARRIVE.TRANS64.RED.A1T0 RZ, [UR4], RZ ;  /* 0x000000ffffff89a7 */ /* 0x000fe20008100404 */
[----:B------:R-:W-:Y:S01]  /*48d0*/  NOP ;  /* 0x0000000000007918 */ /* 0x000fe20000000000 */
[----:B-1----:R-:W1:Y:S01]  /*48e0*/  LDS R0, [UR8+0x14] ;  /* 0x00001408ff007984 */ /* 0x002e620008000800 */
[----:B------:R-:W-:-:S04]  /*48f0*/  ULOP3.LUT UR4, UR67, 0xffff, URZ, 0xc0, !UPT ;  /* 0x0000ffff43047892 */ /* 0x000fc8000f8ec0ff */
[----:B------:R-:W-:-:S04]  /*4900*/  USHF.R.U32.HI UR4, URZ, 0x5, UR4 ;  /* 0x00000005ff047899 */ /* 0x000fc80008011604 */
[----:B------:R-:W-:Y:S02]  /*4910*/  USHF.L.U32 UR5, UR5, UR4, URZ ;  /* 0x0000000405057299 */ /* 0x000fe400080006ff */
[----:B------:R-:W-:-:S04]  /*4920*/  USHF.L.U32 UR4, UR6, UR4, URZ ;  /* 0x0000000406047299 */ /* 0x000fc800080006ff */
[----:B-1----:R-:W-:-:S04]  /*4930*/  LOP3.LUT R0, R0, UR5, RZ, 0xc0, !PT ;  /* 0x0000000500007c12 */ /* 0x002fc8000f8ec0ff */
[----:B------:R-:W-:-:S13]  /*4940*/  ISETP.NE.AND P0, PT, R0, UR5, PT ;  /* 0x0000000500007c0c */ /* 0x000fda000bf05270 */
[----:B------:R-:W-:Y:S05]  /*4950*/  @P0 BRA `(.L_x_88) ;  /* 0x0000000000580947 */ /* 0x000fea0003800000 */
[----:B------:R-:W1:Y:S02]  /*4960*/  LDS R0, [UR8+0x18] ;  /* 0x00001808ff007984 */ /* 0x000e640008000800 */
[----:B-1----:R-:W-:-:S04]  /*4970*/  LOP3.LUT R0, R0, UR4, RZ, 0xc0, !PT ;  /* 0x0000000400007c12 */ /* 0x002fc8000f8ec0ff */
[----:B------:R-:W-:-:S13]  /*4980*/  ISETP.NE.AND P0, PT, R0, UR4, PT ;  /* 0x0000000400007c0c */ /* 0x000fda000bf05270 */
[----:B------:R-:W-:Y:S05]  /*4990*/  @P0 BRA `(.L_x_89) ;  /* 0x00000000003c0947 */ /* 0x000fea0003800000 */
[----:B------:R-:W1:Y:S01]  /*49a0*/  S2R R2, SR_LANEID ;  /* 0x0000000000027919 */ /* 0x000e620000000000 */
[----:B------:R-:W-:-:S06]  /*49b0*/  ULOP3.LUT UR5, URZ, UR5, URZ, 0x33, !UPT ;  /* 0x00000005ff057292 */ /* 0x000fcc000f8e33ff */
[----:B------:R-:W-:-:S04]  /*49c0*/  IMAD.U32 R0, RZ, RZ, UR5 ;  /* 0x00000005ff007e24 */ /* 0x000fc8000f8e00ff */
[----:B------:R2:W4:Y:S02]  /*49d0*/  REDUX UR7, R0 ;  /* 0x00000000000773c4 */ /* 0x0005240000000000 */
[----:B------:R1:W-:Y:S01]  /*49e0*/  UTCATOMSWS.AND URZ, UR5 ;  /* 0x0000000500ff79e3 */ /* 0x0003e20008000000 */
[----:B--2---:R-:W-:Y:S01]  /*49f0*/  LOP3.LUT R0, RZ, UR4, RZ, 0x33, !PT ;  /* 0x00000004ff007c12 */ /* 0x004fe2000f8e33ff */
[----:B------:R-:W-:Y:S02]  /*4a00*/  VOTEU.ANY UR4, UPT, PT ;  /* 0x0000000000047886 */ /* 0x000fe400038e0100 */
[----:B------:R-:W-:Y:S02]  /*4a10*/  UFLO.U32 UR4, UR4 ;  /* 0x00000004000472bd */ /* 0x000fe400080e0000 */
[----:B------:R-:W2:Y:S04]  /*4a20*/  REDUX UR6, R0 ;  /* 0x00000000000673c4 */ /* 0x000ea80000000000 */
[----:B-1----:R-:W-:-:S02]  /*4a30*/  ISETP.EQ.U32.AND P0, PT, R2, UR4, PT ;  /* 0x0000000402007c0c */ /* 0x002fc4000bf02070 */
[----:B----4-:R-:W-:-:S11]  /*4a40*/  MOV R2, UR7 ;  /* 0x0000000700027c02 */ /* 0x010fd60008000f00 */
[----:B------:R1:W-:Y:S01]  /*4a50*/  @P0 ATOMS.AND RZ, [UR8+0x14], R2 ;  /* 0x00001402ffff098c */ /* 0x0003e2000a800008 */
[----:B--2---:R-:W-:-:S05]  /*4a60*/  IMAD.U32 R0, RZ, RZ, UR6 ;  /* 0x00000006ff007e24 */ /* 0x004fca000f8e00ff */
[----:B------:R1:W-:Y:S01]  /*4a70*/  @P0 ATOMS.AND RZ, [UR8+0x18], R0 ;  /* 0x00001800ffff098c */ /* 0x0003e2000a800008 */
[----:B------:R-:W-:Y:S05]  /*4a80*/  BRA `(.L_x_90) ;  /* 0x0000000000147947 */ /* 0x000fea0003800000 */
.L_x_89:
[----:B------:R-:W-:Y:S02]  /*4a90*/  MOV R2, 0x4ab0 ;  /* 0x00004ab000027802 */ /* 0x000fe40000000f00 */
[----:B---3-5:R-:W-:Y:S05]  /*4aa0*/  CALL.REL.NOINC `($__internal_0_$__cuda_sm10x_tcgen05_guardrail_trap_col_being_dealloced_not_returned_by_alloc) ;  /* 0x0000005000bc7944 */ /* 0x028fea0003c00000 */
[----:B------:R-:W-:Y:S05]  /*4ab0*/  BRA `(.L_x_90) ;  /* 0x0000000000087947 */ /* 0x000fea0003800000 */
.L_x_88:
[----:B------:R-:W-:Y:S02]  /*4ac0*/  MOV R2, 0x4ae0 ;  /* 0x00004ae000027802 */ /* 0x000fe40000000f00 */
[----:B---3-5:R-:W-:Y:S05]  /*4ad0*/  CALL.REL.NOINC `($__internal_2_$__cuda_sm10x_tcgen05_guardrail_trap_unallocated_columns_being_dealloced) ;  /* 0x0000005000c87944 */ /* 0x028fea0003c00000 */
.L_x_90:
[----:B------:R-:W-:Y:S01]  /*4ae0*/  NOP ;  /* 0x0000000000007918 */ /* 0x000fe20000000000 */
[----:B------:R-:W-:Y:S05]  /*4af0*/  EXIT ;  /* 0x000000000000794d */ /* 0x000fea0003800000 */
.L_x_61:
[----:B------:R-:W-:-:S09]  /*4b00*/  UISETP.NE.OR UP0, UPT, UR22, 0x3, !UP5 ;  /* 0x000000031600788c */ /* 0x000fd2000ef05670 */
[----:B------:R-:W-:Y:S05]  /*4b10*/  BRA.U UP0, `(.L_x_91) ;  /* 0x0000001100b87547 */ /* 0x000fea000b800000 */
[----:B------:R-:W2:Y:S01]  /*4b20*/  LDCU UR31, c[0x0][0x370] ;  /* 0x00006e00ff1f77ac */ /* 0x000ea20008000800 */
[----:B------:R-:W3:Y:S01]  /*4b30*/  LDC.64 R16, c[0x0][0x348] ;  /* 0x0000d200ff107b82 */ /* 0x000ee20000000a00 */
[----:B------:R-:W-:Y:S02]  /*4b40*/  HFMA2 R13, -RZ, RZ, 0, 0 ;  /* 0x00000000ff0d7431 */ /* 0x000fe400000001ff */
[----:B------:R-:W-:Y:S01]  /*4b50*/  IMAD.MOV.U32 R15, RZ, RZ, 0x1 ;  /* 0x00000001ff0f7424 */ /* 0x000fe200078e00ff */
[----:B------:R-:W2:Y:S01]  /*4b60*/  LDCU.128 UR48, c[0x0][0xb10] ;  /* 0x00016200ff3077ac */ /* 0x000ea20008000c00 */
[----:B------:R-:W-:Y:S01]  /*4b70*/  IMAD.MOV.U32 R14, RZ, RZ, RZ ;  /* 0x000000ffff0e7224 */ /* 0x000fe200078e00ff */
[----:B------:R-:W-:Y:S01]  /*4b80*/  MOV R7, 0x2000 ;  /* 0x0000200000077802 */ /* 0x000fe20000000f00 */
[----:B------:R-:W4:Y:S01]  /*4b90*/  LDCU UR30, c[0x0][0x374] ;  /* 0x00006e80ff1e77ac */ /* 0x000f220008000800 */
[----:B------:R-:W1:Y:S01]  /*4ba0*/  LDC.64 R2, c[0x0][0x888] ;  /* 0x00022200ff027b82 */ /* 0x000e620000000a00 */
[----:B------:R-:W4:Y:S01]  /*4bb0*/  LDCU UR15, c[0x0][0xb0c] ;  /* 0x00016180ff0f77ac */ /* 0x000f220008000800 */
[----:B------:R-:W3:Y:S06]  /*4bc0*/  LDCU UR46, c[0x0][0xb20] ;  /* 0x00016400ff2e77ac */ /* 0x000eec0008000800 */
[----:B------:R-:W1:Y:S01]  /*4bd0*/  LDC.64 R4, c[0x0][0x890] ;  /* 0x00022400ff047b82 */ /* 0x000e620000000a00 */
[----:B------:R-:W3:Y:S01]  /*4be0*/  LDCU UR4, c[0x0][0xb30] ;  /* 0x00016600ff0477ac */ /* 0x000ee20008000800 */
[----:B------:R-:W-:Y:S01]  /*4bf0*/  UMOV UR21, 0x400 ;  /* 0x0000040000157882 */ /* 0x000fe20000000000 */
[----:B--2---:R-:W-:-:S02]  /*4c00*/  UIMAD.WIDE.U32 UR6, UR31, UR48, URZ ;  /* 0x000000301f0672a5 */ /* 0x004fc4000f8e00ff */
[----:B----4-:R-:W-:Y:S02]  /*4c10*/  UIMAD.WIDE.U32 UR8, UR30, UR51, URZ ;  /* 0x000000331e0872a5 */ /* 0x010fe4000f8e00ff */
[----:B------:R-:W-:Y:S02]  /*4c20*/  ULEA UR21, UR52, UR21, 0x18 ;  /* 0x0000001534157291 */ /* 0x000fe4000f8ec0ff */
[----:B------:R-:W-:Y:S02]  /*4c30*/  UPLOP3.LUT UP2, UPT, UPT, UPT, UPT, 0x40, 0x4 ;  /* 0x000000000004789c */ /* 0x000fe40003f4e870 */
[----:B------:R-:W-:Y:S01]  /*4c40*/  UIADD3 UR37, UPT, UPT, UR21, 0x78, URZ ;  /* 0x0000007815257890 */ /* 0x000fe2000fffe0ff */
[----:B------:R-:W-:Y:S01]  /*4c50*/  UMOV UR6, UR7 ;  /* 0x0000000700067c82 */ /* 0x000fe20008000000 */
[----:B------:R-:W-:Y:S01]  /*4c60*/  UMOV UR38, UR9 ;  /* 0x0000000900267c82 */ /* 0x000fe20008000000 */
[----:B------:R-:W-:Y:S02]  /*4c70*/  UISETP.GE.AND UP0, UPT, UR45, 0x1, UPT ;  /* 0x000000012d00788c */ /* 0x000fe4000bf06270 */
[----:B------:R-:W-:Y:S01]  /*4c80*/  UISETP.NE.AND UP4, UPT, UR45, 0x1, UPT ;  /* 0x000000012d00788c */ /* 0x000fe2000bf85270 */
[----:B------:R-:W2:Y:S01]  /*4c90*/  LDCU.64 UR22, c[0x0][0xb28] ;  /* 0x00016500ff1677ac */ /* 0x000ea20008000a00 */
[----:B------:R-:W-:-:S02]  /*4ca0*/  UISETP.NE.AND UP6, UPT, UR15, 0x1, UPT ;  /* 0x000000010f00788c */ /* 0x000fc4000bfc5270 */
[----:B------:R-:W-:Y:S02]  /*4cb0*/  UISETP.NE.AND UP5, UPT, UR50, 0x1, UPT ;  /* 0x000000013200788c */ /* 0x000fe4000bfa5270 */
[----:B------:R-:W-:Y:S02]  /*4cc0*/  UIADD3 UR41, UPT, UPT, UR21, 0x60, URZ ;  /* 0x0000006015297890 */ /* 0x000fe4000fffe0ff */
[----:B------:R-:W-:Y:S02]  /*4cd0*/  UIADD3 UR33, UPT, UPT, UR21, 0x68, URZ ;  /* 0x0000006815217890 */ /* 0x000fe4000fffe0ff */
[----:B------:R-:W-:Y:S02]  /*4ce0*/  UIADD3 UR25, UPT, UPT, UR21, 0x70, URZ ;  /* 0x0000007015197890 */ /* 0x000fe4000fffe0ff */
[----:B------:R-:W-:Y:S02]  /*4cf0*/  UPRMT UR37, UR52, 0x654, UR37 ;  /* 0x0000065434257896 */ /* 0x000fe40008000025 */
[----:B------:R-:W-:-:S02]  /*4d00*/  USHF.R.U32.HI UR39, URZ, UR49, UR6 ;  /* 0x00000031ff277299 */ /* 0x000fc40008011606 */
[----:B---3--:R-:W-:Y:S02]  /*4d10*/  USHF.R.U32.HI UR38, URZ, UR46, UR38 ;  /* 0x0000002eff267299 */ /* 0x008fe40008011626 */
[----:B------:R-:W-:-:S11]  /*4d20*/  UISETP.NE.AND UP3, UPT, UR4, 0x1, UPT ;  /* 0x000000010400788c */ /* 0x000fd6000bf65270 */
.L_x_102:
[C---:B------:R-:W-:Y:S02]  /*4d30*/  LEA R12, R14.reuse, UR21, 0x3 ;  /* 0x000000150e0c7c11 */ /* 0x040fe4000f8e18ff */
[----:B------:R-:W-:Y:S02]  /*4d40*/  SHF.L.U32 R0, R13, 0x1f, RZ ;  /* 0x0000001f0d007819 */ /* 0x000fe400000006ff */
[----:B------:R-:W-:Y:S02]  /*4d50*/  LEA R8, R14, UR21, 0x4 ;  /* 0x000000150e087c11 */ /* 0x000fe4000f8e20ff */
[----:B---3--:R-:W3:Y:S02]  /*4d60*/  SYNCS.PHASECHK.TRANS64.TRYWAIT P0, [R12+URZ+0xb0], R0 ;  /* 0x0000b0000c0075a7 */ /* 0x008ee400080011ff */
[----:B---3--:R-:W-:Y:S05]  /*4d70*/  @!P0 BRA `(.L_x_92) ;  /* 0x0000004800b88947 */ /* 0x008fea0003800000 */
.L_x_189:
        /* <DEDUP_REMOVED lines=8> */
[----:B----4-:R-:W-:Y:S11]  /*4e00*/  LOP3.LUT P0, RZ, R10, 0x1, RZ, 0xc0, !PT ;  /* 0x000000010aff7812 */ /* 0x010ff6000780c0ff */
[----:B------:R-:W-:Y:S02]  /*4e10*/  @!UPT UIADD3 URZ, UPT, UPT, URZ, URZ, URZ ;  /* 0x000000fffffff290 */ /* 0x000fe4000fffe0ff */
[----:B-1----:R-:W-:Y:S01]  /*4e20*/  VOTEU.ANY UP1, P0 ;  /* 0x0000000000ff7886 */ /* 0x002fe20000020100 */
[----:B------:R-:W-:Y:S11]  /*4e30*/  PLOP3.LUT P0, PT, PT, PT, UP1, 0x80, 0x8 ;  /* 0x000000000008781c */ /* 0x000ff60003f0f018 */
[----:B------:R-:W-:Y:S02]  /*4e40*/  @!UPT UIADD3 URZ, UPT, UPT, URZ, URZ, URZ ;  /* 0x000000fffffff290 */ /* 0x000fe4000fffe0ff */
[----:B---3--:R-:W-:Y:S02]  /*4e50*/  @P0 SHF.R.U32.HI R0, RZ, 0x10, R9 ;  /* 0x00000010ff000819 */ /* 0x008fe40000011609 */
[----:B------:R-:W-:Y:S02]  /*4e60*/  @P0 MOV R6, R8 ;  /* 0x0000000800060202 */ /* 0x000fe40000000f00 */
[----:B------:R-:W-:Y:S01]  /*4e70*/  @P0 R2UR UR4, R0 ;  /* 0x00000000000402ca */ /* 0x000fe200000e0000 */
[----:B------:R-:W-:Y:S01]  /*4e80*/  VIADD R0, R12, 0xc0 ;  /* 0x000000c00c007836 */ /* 0x000fe20000000000 */
[----:B------:R-:W-:Y:S02]  /*4e90*/  @P0 LOP3.LUT R8, R9, 0xffff, RZ, 0xc0, !PT ;  /* 0x0000ffff09080812 */ /* 0x000fe400078ec0ff */
[----:B------:R-:W-:Y:S02]  /*4ea0*/  @P0 R2UR UR6, R6 ;  /* 0x00000000060602ca */ /* 0x000fe400000e0000 */
[----:B------:R-:W-:Y:S02]  /*4eb0*/  PRMT R0, RZ, 0x654, R0 ;  /* 0x00000654ff007816 */ /* 0x000fe40000000000 */
[----:B------:R-:W-:Y:S02]  /*4ec0*/  @P0 R2UR UR5, R8 ;  /* 0x00000000080502ca */ /* 0x000fe400000e0000 */
[----:B------:R1:W-:Y:S03]  /*4ed0*/  SYNCS.ARRIVE.TRANS64.RED.A1T0 RZ, [R0+URZ], RZ ;  /* 0x000000ff00ff79a7 */ /* 0x0003e600081004ff */
[----:B------:R-:W-:Y:S04]  /*4ee0*/  @UP1 UMOV UR29, UR4 ;  /* 0x00000004001d1c82 */ /* 0x000fe80008000000 */
[----:B------:R-:W-:Y:S04]  /*4ef0*/  @UP1 UMOV UR14, UR6 ;  /* 0x00000006000e1c82 */ /* 0x000fe80008000000 */
[----:B------:R-:W-:Y:S01]  /*4f00*/  @UP1 UMOV UR13, UR5 ;  /* 0x00000005000d1c82 */ /* 0x000fe20008000000 */
[----:B------:R-:W-:Y:S05]  /*4f10*/  BRA.U !UP0, `(.L_x_93) ;  /* 0x0000000108a47547 */ /* 0x000fea000b800000 */
[----:B------:R-:W-:Y:S02]  /*4f20*/  UIMAD.WIDE.U32 UR16, UR13, UR51, URZ ;  /* 0x000000330d1072a5 */ /* 0x000fe4000f8e00ff */
[----:B------:R-:W-:Y:S02]  /*4f30*/  UIMAD.WIDE.U32 UR18, UR14, UR48, URZ ;  /* 0x000000300e1272a5 */ /* 0x000fe4000f8e00ff */
[----:B------:R-:W-:Y:S02]  /*4f40*/  USEL UR4, UR30, UR38, !UP5 ;  /* 0x000000261e047287 */ /* 0x000fe4000e800000 */
[----:B------:R-:W-:Y:S02]  /*4f50*/  USEL UR7, UR31, UR39, !UP6 ;  /* 0x000000271f077287 */ /* 0x000fe4000f000000 */
[----:B--2---:R-:W-:Y:S02]  /*4f60*/  UIMAD.WIDE.U32 UR8, UR4, UR22, URZ ;  /* 0x00000016040872a5 */ /* 0x004fe4000f8e00ff */
[----:B------:R-:W-:Y:S01]  /*4f70*/  UIMAD.WIDE.U32 UR10, UR7, UR22, URZ ;  /* 0x00000016070a72a5 */ /* 0x000fe2000f8e00ff */
[----:B------:R-:W-:Y:S02]  /*4f80*/  UMOV UR5, UR17 ;  /* 0x0000001100057c82 */ /* 0x000fe40008000000 */
[----:B------:R-:W-:Y:S03]  /*4f90*/  USHF.R.U32.HI UR6, URZ, UR46, UR5 ;  /* 0x0000002eff067299 */ /* 0x000fe60008011605 */
[----:B------:R-:W-:Y:S01]  /*4fa0*/  UMOV UR5, UR19 ;  /* 0x0000001300057c82 */ /* 0x000fe20008000000 */
[----:B------:R-:W-:Y:S02]  /*4fb0*/  USEL UR6, UR13, UR6, !UP5 ;  /* 0x000000060d067287 */ /* 0x000fe4000e800000 */
[----:B------:R-:W-:Y:S03]  /*4fc0*/  USHF.R.U32.HI UR12, URZ, UR49, UR5 ;  /* 0x00000031ff0c7299 */ /* 0x000fe60008011605 */
[----:B------:R-:W-:Y:S02]  /*4fd0*/  UMOV UR5, UR9 ;  /* 0x0000000900057c82 */ /* 0x000fe40008000000 */
[----:B------:R-:W-:Y:S03]  /*4fe0*/  @UP4 USHF.R.U32.HI UR4, URZ, UR23, UR5 ;  /* 0x00000017ff044299 */ /* 0x000fe60008011605 */
[----:B------:R-:W-:Y:S01]  /*4ff0*/  UMOV UR5, UR11 ;  /* 0x0000000b00057c82 */ /* 0x000fe20008000000 */
[----:B------:R-:W-:Y:S02]  /*5000*/  UIMAD UR4, UR45, UR4, URZ ;  /* 0x000000042d0472a4 */ /* 0x000fe4000f8e02ff */
[----:B------:R-:W-:Y:S02]  /*5010*/  @UP4 USHF.R.U32.HI UR7, URZ, UR23, UR5 ;  /* 0x00000017ff074299 */ /* 0x000fe40008011605 */
[----:B------:R-:W-:Y:S02]  /*5020*/  UIMAD.WIDE.U32 UR10, UR6, UR22, URZ ;  /* 0x00000016060a72a5 */ /* 0x000fe4000f8e00ff */
[----:B------:R-:W-:Y:S02]  /*5030*/  USEL UR5, UR14, UR12, !UP6 ;  /* 0x0000000c0e057287 */ /* 0x000fe4000f000000 */
[----:B------:R-:W-:Y:S02]  /*5040*/  UIMAD UR8, UR45, UR7, URZ ;  /* 0x000000072d0872a4 */ /* 0x000fe4000f8e02ff */
[----:B------:R-:W-:Y:S03]  /*5050*/  UISETP.GE.AND UP0, UPT, UR6, UR4, UPT ;  /* 0x000000040600728c */ /* 0x000fe6000bf06270 */
[----:B------:R-:W-:Y:S01]  /*5060*/  UMOV UR4, UR11 ;  /* 0x0000000b00047c82 */ /* 0x000fe20008000000 */
[----:B------:R-:W-:Y:S02]  /*5070*/  UISETP.GE.OR UP0, UPT, UR5, UR8, UP0 ;  /* 0x000000080500728c */ /* 0x000fe40008706670 */
[----:B------:R-:W-:Y:S02]  /*5080*/  USHF.R.U32.HI UR4, URZ, UR23, UR4 ;  /* 0x00000017ff047299 */ /* 0x000fe40008011604 */
[----:B------:R-:W-:Y:S02]  /*5090*/  UIMAD.WIDE.U32 UR8, UR5, UR22, URZ ;  /* 0x00000016050872a5 */ /* 0x000fe4000f8e00ff */
[----:B------:R-:W-:Y:S04]  /*50a0*/  USEL UR10, UR6, UR4, !UP4 ;  /* 0x00000004060a7287 */ /* 0x000fe8000e000000 */
[----:B------:R-:W-:Y:S01]  /*50b0*/  UIADD3 UR11, UPT, UPT, -UR10, URZ, URZ ;  /* 0x000000ff0a0b7290 */ /* 0x000fe2000fffe1ff */
[----:B------:R-:W-:Y:S02]  /*50c0*/  @!UP0 UMOV UR4, UR9 ;  /* 0x0000000900048c82 */ /* 0x000fe40008000000 */
[----:B------:R-:W-:Y:S02]  /*50d0*/  @!UP0 USHF.R.U32.HI UR4, URZ, UR23, UR4 ;  /* 0x00000017ff048299 */ /* 0x000fe40008011604 */
[----:B------:R-:W-:Y:S02]  /*50e0*/  UIMAD UR8, UR45, UR11, UR6 ;  /* 0x0000000b2d0872a4 */ /* 0x000fe4000f8e0206 */
[----:B------:R-:W-:Y:S04]  /*50f0*/  @!UP0 USEL UR4, UR5, UR4, !UP4 ;  /* 0x0000000405048287 */ /* 0x000fe8000e000000 */
[----:B------:R-:W-:Y:S02]  /*5100*/  @!UP0 UIMAD UR7, UR7, UR8, UR4 ;  /* 0x00000008070782a4 */ /* 0x000fe4000f8e0204 */
[----:B------:R-:W-:Y:S02]  /*5110*/  @!UP0 UIADD3 UR9, UPT, UPT, UR10, -UR4, URZ ;  /* 0x800000040a098290 */ /* 0x000fe4000fffe0ff */
[----:B------:R-:W-:Y:S02]  /*5120*/  UIADD3 UR8, UPT, UPT, -UR6, URZ, URZ ;  /* 0x000000ff06087290 */ /* 0x000fe4000fffe1ff */
[----:B------:R-:W-:Y:S02]  /*5130*/  UIADD3 UR4, UPT, UPT, -UR5, URZ, URZ ;  /* 0x000000ff05047290 */ /* 0x000fe4000fffe1ff */
[----:B------:R-:W-:Y:S03]  /*5140*/  @!UP0 UIMAD UR6, UR9, UR45, UR5 ;  /* 0x0000002d090682a4 */ /* 0x000fe6000f8e0205 */
[----:B------:R-:W-:Y:S01]  /*5150*/  @!UP0 UMOV UR5, UR7 ;  /* 0x0000000700058c82 */ /* 0x000fe20008000000 */
[----:B------:R-:W-:Y:S02]  /*5160*/  UIMAD UR7, UR15, UR4, UR14 ;  /* 0x000000040f0772a4 */ /* 0x000fe4000f8e020e */
[----:B------:R-:W-:Y:S02]  /*5170*/  UIMAD UR4, UR50, UR8, UR13 ;  /* 0x00000008320472a4 */ /* 0x000fe4000f8e020d */
[----:B------:R-:W-:Y:S02]  /*5180*/  UIMAD UR14, UR5, UR15, UR7 ;  /* 0x0000000f050e72a4 */ /* 0x000fe4000f8e0207 */
[----:B------:R-:W-:Y:S11]  /*5190*/  UIMAD UR13, UR6, UR50, UR4 ;  /* 0x00000032060d72a4 */ /* 0x000ff6000f8e0204 */
[----:B------:R-:W-:Y:S01]  /*51a0*/  @!UPT UIADD3 URZ, UPT, UPT, URZ, URZ, URZ ;  /* 0x000000fffffff290 */ /* 0x000fe2000fffe0ff */
.L_x_93:
[----:B------:R-:W3:Y:S01]  /*51b0*/  @!UP3 LDCU.128 UR8, c[0x0][0xb10] ;  /* 0x00016200ff08b7ac */ /* 0x000ee20008000c00 */
[C---:B------:R-:W-:Y:S02]  /*51c0*/  ISETP.NE.U32.AND P1, PT, R4.reuse, RZ, PT ;  /* 0x000000ff0400720c */ /* 0x040fe40003f25070 */
[----:B------:R-:W-:Y:S02]  /*51d0*/  ISETP.NE.U32.AND P0, PT, R4, RZ, PT ;  /* 0x000000ff0400720c */ /* 0x000fe40003f05070 */
[C---:B------:R-:W-:Y:S02]  /*51e0*/  ISETP.NE.AND.EX P1, PT, R5.reuse, RZ, PT, P1 ;  /* 0x000000ff0500720c */ /* 0x040fe40003f25310 */
[----:B------:R-:W-:Y:S01]  /*51f0*/  ISETP.NE.AND.EX P0, PT, R5, RZ, PT, P0 ;  /* 0x000000ff0500720c */ /* 0x000fe20003f05300 */
[----:B------:R-:W4:Y:S01]  /*5200*/  @!UP3 LDCU UR5, c[0x0][0xb0c] ;  /* 0x00016180ff05b7ac */ /* 0x000f220008000800 */
[----:B------:R-:W-:Y:S01]  /*5210*/  SHF.L.U32 R9, R15, 0x1f, RZ ;  /* 0x0000001f0f097819 */ /* 0x000fe200000006ff */
[----:B------:R-:W-:Y:S02]  /*5220*/  USHF.L.U32 UR42, UR24, 0x7, URZ ;  /* 0x00000007182a7899 */ /* 0x000fe400080006ff */
[----:B------:R-:W-:Y:S02]  /*5230*/  USHF.L.U32 UR43, UR20, 0x6, URZ ;  /* 0x00000006142b7899 */ /* 0x000fe400080006ff */
[----:B---3--:R-:W-:Y:S07]  /*5240*/  UIMAD.WIDE.U32 UR6, UR14, UR8, URZ ;  /* 0x000000080e0672a5 */ /* 0x008fee000f8e00ff */
[----:B------:R-:W-:Y:S01]  /*5250*/  @!UP3 UMOV UR4, UR7 ;  /* 0x000000070004bc82 */ /* 0x000fe20008000000 */
[----:B----4-:R-:W-:Y:S02]  /*5260*/  @!UP3 UISETP.NE.AND UP0, UPT, UR5, 0x1, UPT ;  /* 0x000000010500b88c */ /* 0x010fe4000bf05270 */
[----:B------:R-:W-:Y:S02]  /*5270*/  @!UP3 USHF.R.U32.HI UR4, URZ, UR9, UR4 ;  /* 0x00000009ff04b299 */ /* 0x000fe40008011604 */
[----:B------:R-:W-:Y:S02]  /*5280*/  UIMAD.WIDE.U32 UR6, UR13, UR11, URZ ;  /* 0x0000000b0d0672a5 */ /* 0x000fe4000f8e00ff */
[----:B------:R-:W-:Y:S02]  /*5290*/  @!UP3 USEL UR8, UR14, UR4, !UP0 ;  /* 0x000000040e08b287 */ /* 0x000fe4000c000000 */
[----:B------:R-:W-:Y:S03]  /*52a0*/  @!UP3 UISETP.NE.AND UP0, UPT, UR10, 0x1, UPT ;  /* 0x000000010a00b88c */ /* 0x000fe6000bf05270 */
[----:B------:R-:W-:Y:S02]  /*52b0*/  @!UP3 UMOV UR6, UR7 ;  /* 0x000000070006bc82 */ /* 0x000fe40008000000 */
[----:B------:R-:W3:Y:S02]  /*52c0*/  @!UP3 LDCU UR4, c[0x0][0xb20] ;  /* 0x00016400ff04b7ac */ /* 0x000ee40008000800 */
[----:B---3--:R-:W-:Y:S04]  /*52d0*/  @!UP3 USHF.R.U32.HI UR6, URZ, UR4, UR6 ;  /* 0x00000004ff06b299 */ /* 0x008fe80008011606 */
[----:B------:R-:W-:Y:S04]  /*52e0*/  @!UP3 USEL UR6, UR13, UR6, !UP0 ;  /* 0x000000060d06b287 */ /* 0x000fe8000c000000 */
[----:B------:R-:W-:Y:S02]  /*52f0*/  @!UP3 UIADD3 UR4, UPT, UPT, -UR8, UR6, URZ ;  /* 0x000000060804b290 */ /* 0x000fe4000fffe1ff */
[----:B------:R-:W-:Y:S02]  /*5300*/  @!UP3 UIADD3 UR6, UPT, UPT, UR8, -UR6, URZ ;  /* 0x800000060806b290 */ /* 0x000fe4000fffe0ff */
[----:B------:R-:W-:Y:S02]  /*5310*/  @!UP3 UIMAD UR14, UR4, UR5, UR14 ;  /* 0x00000005040eb2a4 */ /* 0x000fe4000f8e020e */
[----:B------:R-:W-:Y:S01]  /*5320*/  @!UP3 UIMAD UR13, UR6, UR10, UR13 ;  /* 0x0000000a060db2a4 */ /* 0x000fe2000f8e020d */
[----:B------:R-:W-:Y:S11]  /*5330*/  BRA.U UP2, `(.L_x_94) ;  /* 0x0000000102107547 */ /* 0x000ff6000b800000 */
[----:B------:R-:W-:Y:S04]  /*5340*/  MOV R6, UR54 ;  /* 0x0000003600067c02 */ /* 0x000fe80008000f00 */
[----:B------:R-:W-:Y:S04]  /*5350*/  SHF.L.U32 R6, R6, 0x1f, RZ ;  /* 0x0000001f06067819 */ /* 0x000fe800000006ff */
[----:B------:R-:W3:Y:S02]  /*5360*/  SYNCS.PHASECHK.TRANS64.TRYWAIT P2, [UR21+0xa8], R6 ;  /* 0x0000a806ff0075a7 */ /* 0x000ee40008041115 */
[----:B---3--:R-:W-:Y:S05]  /*5370*/  @!P2 BRA `(.L_x_95) ;  /* 0x00000044004ca947 */ /* 0x008fea0003800000 */
.L_x_94:
[----:B------:R-:W-:Y:S05]  /*5380*/  @!P1 BRA `(.L_x_96) ;  /* 0x0000000000309947 */ /* 0x000fea0003800000 */
[----:B------:R-:W-:Y:S01]  /*5390*/  ISETP.NE.U32.AND P1, PT, R2, RZ, PT ;  /* 0x000000ff0200720c */ /* 0x000fe20003f25070 */
[----:B------:R-:W3:Y:S01]  /*53a0*/  LDCU.64 UR4, c[0x0][0x358] ;  /* 0x00006b00ff0477ac */ /* 0x000ee20008000a00 */
[----:B------:R-:W-:Y:S02]  /*53b0*/  IMAD.MOV.U32 R26, RZ, RZ, 0x1 ;  /* 0x00000001ff1a7424 */ /* 0x000fe400078e00ff */
[----:B------:R-:W-:Y:S11]  /*53c0*/  ISETP.NE.AND.EX P1, PT, R3, RZ, PT, P1 ;  /* 0x000000ff0300720c */ /* 0x000ff60003f25310 */
[----:B------:R-:W-:Y:S02]  /*53d0*/  @!UPT UIADD3 URZ, UPT, UPT, URZ, URZ, URZ ;  /* 0x000000fffffff290 */ /* 0x000fe4000fffe0ff */
[----:B------:R-:W4:Y:S01]  /*53e0*/  @P1 LDC.64 R10, c[0x0][0x888] ;  /* 0x00022200ff0a1b82 */ /* 0x000f220000000a00 */
[----:B-1----:R-:W-:Y:S04]  /*53f0*/  @P1 IMAD R0, R4, UR36, RZ ;  /* 0x0000002404001c24 */ /* 0x002fe8000f8e02ff */
[----:B----4-:R-:W-:Y:S04]  /*5400*/  @P1 IMAD.WIDE R10, R0, 0x4, R10 ;  /* 0x00000004000a1825 */ /* 0x010fe800078e020a */
[----:B------:R-:W-:Y:S01]  /*5410*/  HFMA2 R0, -RZ, RZ, 0, 5.9604644775390625e-08 ;  /* 0x00000001ff007431 */ /* 0x000fe200000001ff */
[----:B---3-5:R3:W5:Y:S04]  /*5420*/  @P1 LDG.E R27, desc[UR4][R10.64] ;  /* 0x000000040a1b1981 */ /* 0x028768000c1e1900 */
[----:B------:R-:W-:Y:S01]  /*5430*/  @!P1 PRMT R26, R0, 0x7610, R26 ;  /* 0x00007610001a9816 */ /* 0x000fe2000000001a */
[----:B---3--:R-:W4:Y:S06]  /*5440*/  @!P1 LDC R27, c[0x0][0x880] ;  /* 0x00022000ff1b9b82 */ /* 0x008f2c0000000800 */
.L_x_96:
[----:B----45:R-:W-:Y:S01]  /*5450*/  @!P0 FSETP.EQ.AND P1, PT, R27, RZ, PT ;  /* 0x000000ff1b00820b */ /* 0x030fe20003f22000 */
[----:B------:R-:W-:Y:S01]  /*5460*/  @!UPT UIADD3 URZ, UPT, UPT, URZ, URZ, URZ ;  /* 0x000000fffffff290 */ /* 0x000fe2000fffe0ff */
[----:B------:R-:W-:Y:S11]  /*5470*/  @!P0 BRA `(.L_x_97) ;  /* 0x0000000000188947 */ /* 0x000ff60003800000 */
[----:B------:R-:W-:Y:S02]  /*5480*/  LOP3.LUT P0, RZ, R26, 0xff, RZ, 0xc0, !PT ;  /* 0x000000ff1aff7812 */ /* 0x000fe4000780c0ff */
[----:B------:R-:W-:Y:S04]  /*5490*/  ISETP.NE.U32.AND P1, PT, R2, RZ, PT ;  /* 0x000000ff0200720c */ /* 0x000fe80003f25070 */
[----:B------:R-:W-:Y:S04]  /*54a0*/  ISETP.NE.AND.EX P1, PT, R3, RZ, PT, P1 ;  /* 0x000000ff0300720c */ /* 0x000fe80003f25310 */
[----:B------:R-:W-:Y:S03]  /*54b0*/  PLOP3.LUT P1, PT, P1, PT, PT, 0x8, 0x80 ;  /* 0x000000000080781c */ /* 0x000fe60000f2e170 */
[----:B------:R-:W-:Y:S11]  /*54c0*/  @P0 FSETP.EQ.AND P1, PT, R27, RZ, PT ;  /* 0x000000ff1b00020b */ /* 0x000ff60003f22000 */
[----:B------:R-:W-:Y:S02]  /*54d0*/  @!UPT UIADD3 URZ, UPT, UPT, URZ, URZ, URZ ;  /* 0x000000fffffff290 */ /* 0x000fe4000fffe0ff */
.L_x_97:
[----:B------:R-:W3:Y:S01]  /*54e0*/  SYNCS.PHASECHK.TRANS64.TRYWAIT P2, [UR21+0x80], R9 ;  /* 0x00008009ff0075a7 */ /* 0x000ee20008041115 */
[----:B------:R-:W-:Y:S04]  /*54f0*/  ELECT P0, URZ, PT ;  /* 0x0000000000ff782f */ /* 0x000fe80003800000 */
[----:B------:R-:W-:Y:S11]  /*5500*/  PLOP3.LUT P1, PT, P1, P0, PT, 0xf2, 0x2f ;  /* 0x00000000002f781c */ /* 0x000ff60000f21e72 */
[----:B------:R-:W-:Y:S02]  /*5510*/  @!UPT UIADD3 URZ, UPT, UPT, URZ, URZ, URZ ;  /* 0x000000fffffff290 */ /* 0x000fe4000fffe0ff */
[----:B------:R-:W-:Y:S05]  /*5520*/  @!P1 IADD3 R8, P0, PT, R16, 0x580, RZ ;  /* 0x0000058010089810 */ /* 0x000fea0007f1e0ff */
[----:B-1----:R-:W-:Y:S01]  /*5530*/  @!P1 IMAD.X R6, RZ, RZ, R17, P0 ;  /* 0x000000ffff069224 */ /* 0x002fe200000e0611 */
[----:B---3--:R-:W-:Y:S07]  /*5540*/  @!P2 BRA `(.L_x_98) ;  /* 0x0000004000f0a947 */ /* 0x008fee0003800000 */
.L_x_192:
[----:B------:R-:W-:Y:S01]  /*5550*/  @!P1 R2UR UR5, R8 ;  /* 0x00000000080592ca */ /* 0x000fe200000e0000 */
[----:B------:R-:W-:Y:S01]  /*5560*/  VOTEU.ALL UP0, P1 ;  /* 0x0000000000ff7886 */ /* 0x000fe20000800000 */
[----:B------:R-:W-:Y:S01]  /*5570*/  @!P1 R2UR UR4, R6 ;  /* 0x00000000060492ca */ /* 0x000fe200000e0000 */
[----:B------:R-:W-:Y:S01]  /*5580*/  UMOV UR16, 0x0 ;  /* 0x0000000000107882 */ /* 0x000fe20000000000 */
[----:B------:R-:W-:Y:S01]  /*5590*/  UMOV UR17, 0x10000000 ;  /* 0x1000000000117882 */ /* 0x000fe20000000000 */
[----:B------:R-:W-:Y:S01]  /*55a0*/  UMOV UR44, UR36 ;  /* 0x00000024002c7c82 */ /* 0x000fe20008000000 */
[----:B------:R-:W-:Y:S01]  /*55b0*/  @!UP0 UIADD3 UR40, UPT, UPT, UR21, 0x200, URZ ;  /* 0x0000020015288890 */ /* 0x000fe2000fffe0ff */
[----:B-1----:R-:W-:Y:S01]  /*55c0*/  @!P1 IMAD.MOV.U32 R0, RZ, RZ, 0x2000 ;  /* 0x00002000ff009424 */ /* 0x002fe200078e00ff */
[----:B------:R-:W-:Y:S01]  /*55d0*/  @!UP0 UIADD3 UR10, UPT, UPT, UR42, 0x40, URZ ;  /* 0x000000402a0a8890 */ /* 0x000fe2000fffe0ff */
[----:B------:R-:W-:Y:S01]  /*55e0*/  @!P1 IADD3 R8, P0, PT, R16, 0x580, RZ ;  /* 0x0000058010089810 */ /* 0x000fe20007f1e0ff */
[----:B------:R-:W-:Y:S01]  /*55f0*/  @!UP0 UIADD3 UR8, UPT, UPT, UR21, 0x1200, URZ ;  /* 0x0000120015088890 */ /* 0x000fe2000fffe0ff */
[----:B------:R-:W-:Y:S02]  /*5600*/  VOTEU.ALL UP0, P1 ;  /* 0x0000000000ff7886 */ /* 0x000fe40000800000 */
[----:B------:R-:W-:Y:S01]  /*5610*/  IMAD.U32 R10, RZ, RZ, UR5 ;  /* 0x00000005ff0a7e24 */ /* 0x000fe2000f8e00ff */
[----:B------:R-:W-:Y:S01]  /*5620*/  UMOV UR9, UR41 ;  /* 0x0000002900097c82 */ /* 0x000fe20008000000 */
[----:B------:R-:W-:Y:S01]  /*5630*/  IMAD.U32 R11, RZ, RZ, UR4 ;  /* 0x00000004ff0b7e24 */ /* 0x000fe2000f8e00ff */
[----:B------:R-:W-:Y:S01]  /*5640*/  UMOV UR11, UR43 ;  /* 0x0000002b000b7c82 */ /* 0x000fe20008000000 */
[----:B------:R-:W-:Y:S01]  /*5650*/  UMOV UR12, UR36 ;  /* 0x00000024000c7c82 */ /* 0x000fe20008000000 */
[----:B------:R-:W-:Y:S01]  /*5660*/  @!P1 R2UR UR4, R10 ;  /* 0x000000000a0492ca */ /* 0x000fe200000e0000 */
[----:B------:R-:W-:Y:S01]  /*5670*/  UPRMT UR6, UR52, 0x654, UR41 ;  /* 0x0000065434067896 */ /* 0x000fe20008000029 */
[----:B------:R-:W-:Y:S01]  /*5680*/  @!P1 R2UR UR5, R11 ;  /* 0x000000000b0592ca */ /* 0x000fe200000e0000 */
[----:B------:R-:W-:Y:S11]  /*5690*/  @!P1 IMAD.X R6, RZ, RZ, R17, P0 ;  /* 0x000000ffff069224 */ /* 0x000ff600000e0611 */
[----:B------:R-:W-:Y:S01]  /*56a0*/  @!UPT UIADD3 URZ, UPT, UPT, URZ, URZ, URZ ;  /* 0x000000fffffff290 */ /* 0x000fe2000fffe0ff */
[----:B------:R1:W-:Y:S01]  /*56b0*/  @!UP0 UTMALDG.3D [UR40], [UR4], desc[UR16] ;  /* 0x00001028040085b4 */ /* 0x0003e20008011000 */
[----:B------:R-:W-:Y:S05]  /*56c0*/  VOTEU.ALL UP0, P1 ;  /* 0x0000000000ff7886 */ /* 0x000fea0000800000 */
[----:B------:R1:W-:Y:S01]  /*56d0*/  @!UP0 UTMALDG.3D [UR8], [UR4], desc[UR16] ;  /* 0x00001008040085b4 */ /* 0x0003e20008011000 */
[----:B------:R1:W-:Y:S01]  /*56e0*/  @!P1 SYNCS.ARRIVE.TRANS64.RED.A0TR RZ, [UR21+0x60], R0 ;  /* 0x00006000ffff99a7 */ /* 0x0003e20008300415 */
[----:B------:R-:W-:Y:S01]  /*56f0*/  SYNCS.ARRIVE.TRANS64.RED.A1T0 RZ, [UR6], RZ ;  /* 0x000000ffffff79a7 */ /* 0x000fe20008100406 */
[----:B------:R-:W3:Y:S02]  /*5700*/  SYNCS.PHASECHK.TRANS64.TRYWAIT P2, [UR21+0x88], R9 ;  /* 0x00008809ff0075a7 */ /* 0x000ee40008041115 */
[----:B-1-3--:R-:W-:Y:S05]  /*5710*/  @!P2 BRA `(.L_x_99) ;  /* 0x000000400094a947 */ /* 0x00afea0003800000 */
.L_x_194:
        /* <DEDUP_REMOVED lines=10> */
[----:B------:R-:W-:Y:S02]  /*57c0*/  @!UP0 UIADD3 UR10, UPT, UPT, UR42, 0x50, URZ ;  /* 0x000000502a0a8890 */ /* 0x000fe4000fffe0ff */
[----:B------:R-:W-:Y:S01]  /*57d0*/  @!UP0 UIADD3 UR8, UPT, UPT, UR21, 0x3200, URZ ;  /* 0x0000320015088890 */ /* 0x000fe2000fffe0ff */
[----:B------:R-:W-:Y:S01]  /*57e0*/  IMAD.U32 R10, RZ, RZ, UR5 ;  /* 0x00000005ff0a7e24 */ /* 0x000fe2000f8e00ff */
[----:B------:R-:W-:Y:S01]  /*57f0*/  VOTEU.ALL UP0, P1 ;  /* 0x0000000000ff7886 */ /* 0x000fe20000800000 */
[----:B------:R-:W-:Y:S01]  /*5800*/  IMAD.U32 R11, RZ, RZ, UR4 ;  /* 0x00000004ff0b7e24 */ /* 0x000fe2000f8e00ff */
[----:B------:R-:W-:Y:S01]  /*5810*/  UMOV UR9, UR33 ;  /* 0x0000002100097c82 */ /* 0x000fe20008000000 */
[----:B------:R-:W-:Y:S01]  /*5820*/  UMOV UR11, UR43 ;  /* 0x0000002b000b7c82 */ /* 0x000fe20008000000 */
[----:B------:R-:W-:Y:S01]  /*5830*/  @!P1 R2UR UR4, R10 ;  /* 0x000000000a0492ca */ /* 0x000fe200000e0000 */
[----:B------:R-:W-:Y:S01]  /*5840*/  UMOV UR12, UR36 ;  /* 0x00000024000c7c82 */ /* 0x000fe20008000000 */
[----:B------:R-:W-:Y:S01]  /*5850*/  @!P1 R2UR UR5, R11 ;  /* 0x000000000b0592ca */ /* 0x000fe200000e0000 */
[----:B------:R-:W-:Y:S01]  /*5860*/  UPRMT UR6, UR52, 0x654, UR33 ;  /* 0x0000065434067896 */ /* 0x000fe20008000021 */
[----:B------:R-:W-:Y:S11]  /*5870*/  @!P1 IMAD.X R6, RZ, RZ, R17, P0 ;  /* 0x000000ffff069224 */ /* 0x000ff600000e0611 */
[----:B------:R1:W-:Y:S01]  /*5880*/  @!UP0 UTMALDG.3D [UR32], [UR4], desc[UR16] ;  /* 0x00001020040085b4 */ /* 0x0003e20008011000 */
[----:B------:R-:W-:Y:S05]  /*5890*/  VOTEU.ALL UP0, P1 ;  /* 0x0000000000ff7886 */ /* 0x000fea0000800000 */
[----:B------:R1:W-:Y:S01]  /*58a0*/  @!UP0 UTMALDG.3D [UR8], [UR4], desc[UR16] ;  /* 0x00001008040085b4 */ /* 0x0003e20008011000 */
[----:B------:R1:W-:Y:S01]  /*58b0*/  @!P1 SYNCS.ARRIVE.TRANS64.RED.A0TR RZ, [UR21+0x68], R0 ;  /* 0x00006800ffff99a7 */ /* 0x0003e20008300415 */
[----:B------:R-:W-:Y:S01]  /*58c0*/  SYNCS.ARRIVE.TRANS64.RED.A1T0 RZ, [UR6], RZ ;  /* 0x000000ffffff79a7 */ /* 0x000fe20008100406 */
[----:B------:R-:W3:Y:S02]  /*58d0*/  SYNCS.PHASECHK.TRANS64.TRYWAIT P2, [UR21+0x90], R9 ;  /* 0x00009009ff0075a7 */ /* 0x000ee40008041115 */
[----:B-1-3--:R-:W-:Y:S05]  /*58e0*/  @!P2 BRA `(.L_x_100) ;  /* 0x000000400038a947 */ /* 0x00afea0003800000 */
.L_x_196:
        /* <DEDUP_REMOVED lines=9> */
[----:B------:R-:W-:Y:S01]  /*5980*/  VIADD R14, R14, 0x1 ;  /* 0x000000010e0e7836 */ /* 0x000fe20000000000 */
        /* <DEDUP_REMOVED lines=10> */
[----:B------:R-:W-:Y:S01]  /*5a30*/  UMOV UR12, UR36 ;  /* 0x00000024000c7c82 */ /* 0x000fe20008000000 */
[----:B------:R-:W-:Y:S11]  /*5a40*/  UPRMT UR6, UR52, 0x654, UR25 ;  /* 0x0000065434067896 */ /* 0x000ff60008000019 */
[----:B------:R1:W-:Y:S01]  /*5a50*/  @!UP0 UTMALDG.3D [UR24], [UR4], desc[UR16] ;  /* 0x00001018040085b4 */ /* 0x0003e20008011000 */
[----:B------:R-:W-:Y:S05]  /*5a60*/  VOTEU.ALL UP0, P1 ;  /* 0x0000000000ff7886 */ /* 0x000fea0000800000 */
[----:B------:R1:W-:Y:S01]  /*5a70*/  @!UP0 UTMALDG.3D [UR8], [UR4], desc[UR16] ;  /* 0x00001008040085b4 */ /* 0x0003e20008011000 */
[----:B------:R1:W-:Y:S01]  /*5a80*/  @!P1 SYNCS.ARRIVE.TRANS64.RED.A0TR RZ, [UR21+0x70], R0 ;  /* 0x00007000ffff99a7 */ /* 0x0003e20008300415 */
[----:B------:R-:W-:Y:S01]  /*5a90*/  SYNCS.ARRIVE.TRANS64.RED.A1T0 RZ, [UR6], RZ ;  /* 0x000000ffffff79a7 */ /* 0x000fe20008100406 */
[----:B------:R-:W3:Y:S02]  /*5aa0*/  SYNCS.PHASECHK.TRANS64.TRYWAIT P0, [UR21+0x98], R9 ;  /* 0x00009809ff0075a7 */ /* 0x000ee40008001115 */
[----:B-1-3--:R-:W-:Y:S05]  /*5ab0*/  @!P0 BRA `(.L_x_101) ;  /* 0x0000003c00dc8947 */ /* 0x00afea0003800000 */
.L_x_198:
[----:B------:R-:W-:Y:S01]  /*5ac0*/  UPLOP3.LUT UP2, UPT, UPT, UPT, UPT, 0x80, 0x8 ;  /* 0x000000000008789c */ /* 0x000fe20003f4f070 */
[----:B------:R-:W-:Y:S01]  /*5ad0*/  @!P1 IADD3 R6, P0, PT, R16, 0x580, RZ ;  /* 0x0000058010069810 */ /* 0x000fe20007f1e0ff */
[----:B------:R-:W-:Y:S01]  /*5ae0*/  UMOV UR6, 0x0 ;  /* 0x0000000000067882 */ /* 0x000fe20000000000 */
[----:B------:R-:W-:Y:S01]  /*5af0*/  UMOV UR7, 0x10000000 ;  /* 0x1000000000077882 */ /* 0x000fe20000000000 */
[----:B------:R-:W-:Y:S01]  /*5b00*/  VOTEU.ALL UP0, P1 ;  /* 0x0000000000ff7886 */ /* 0x000fe20000800000 */
[----:B------:R-:W-:Y:S01]  /*5b10*/  @!P1 R2UR UR5, R6 ;  /* 0x00000000060592ca */ /* 0x000fe200000e0000 */
[----:B-1----:R-:W-:Y:S01]  /*5b20*/  @!P1 IMAD.X R0, RZ, RZ, R17, P0 ;  /* 0x000000ffff009224 */ /* 0x002fe200000e0611 */
[----:B------:R-:W-:Y:S01]  /*5b30*/  UMOV UR19, UR43 ;  /* 0x0000002b00137c82 */ /* 0x000fe20008000000 */
[----:B------:R-:W-:Y:S01]  /*5b40*/  UMOV UR20, UR36 ;  /* 0x0000002400147c82 */ /* 0x000fe20008000000 */
[----:B------:R-:W-:Y:S01]  /*5b50*/  @!UP0 UIADD3 UR18, UPT, UPT, UR42, 0x30, URZ ;  /* 0x000000302a128890 */ /* 0x000fe2000fffe0ff */
[----:B------:R-:W-:Y:S01]  /*5b60*/  R2UR UR24, R57 ;  /* 0x00000000391872ca */ /* 0x000fe200000e0000 */
[----:B------:R-:W-:Y:S01]  /*5b70*/  @!UP0 UIADD3 UR16, UPT, UPT, UR21, 0x6200, URZ ;  /* 0x0000620015108890 */ /* 0x000fe2000fffe0ff */
[----:B------:R-:W-:Y:S01]  /*5b80*/  @!P1 R2UR UR4, R0 ;  /* 0x00000000000492ca */ /* 0x000fe200000e0000 */
[----:B------:R-:W-:Y:S01]  /*5b90*/  @!UP0 UIADD3 UR17, UPT, UPT, UR21, 0x78, URZ ;  /* 0x0000007815118890 */ /* 0x000fe2000fffe0ff */
[----:B------:R-:W-:Y:S01]  /*5ba0*/  ISETP.NE.AND P0, PT, R14, 0x2, PT ;  /* 0x000000020e00780c */ /* 0x000fe20003f05270 */
[----:B------:R-:W-:Y:S01]  /*5bb0*/  @!UP0 UIADD3 UR10, UPT, UPT, UR42, 0x70, URZ ;  /* 0x000000702a0a8890 */ /* 0x000fe2000fffe0ff */
[----:B------:R-:W-:Y:S01]  /*5bc0*/  LOP3.LUT R15, R15, 0x1, RZ, 0x3c, !PT ;  /* 0x000000010f0f7812 */ /* 0x000fe200078e3cff */
[----:B------:R-:W-:Y:S01]  /*5bd0*/  @!UP0 UIADD3 UR8, UPT, UPT, UR21, 0x7200, URZ ;  /* 0x0000720015088890 */ /* 0x000fe2000fffe0ff */
[----:B------:R-:W-:Y:S01]  /*5be0*/  IMAD.U32 R8, RZ, RZ, UR5 ;  /* 0x00000005ff087e24 */ /* 0x000fe2000f8e00ff */
[----:B------:R-:W-:Y:S01]  /*5bf0*/  VOTEU.ALL UP0, P1 ;  /* 0x0000000000ff7886 */ /* 0x000fe20000800000 */
[----:B------:R-:W-:Y:S01]  /*5c00*/  UMOV UR11, UR43 ;  /* 0x0000002b000b7c82 */ /* 0x000fe20008000000 */
[----:B------:R-:W-:Y:S01]  /*5c10*/  UMOV UR12, UR36 ;  /* 0x00000024000c7c82 */ /* 0x000fe20008000000 */
[----:B------:R-:W-:Y:S01]  /*5c20*/  UMOV UR9, UR17 ;  /* 0x0000001100097c82 */ /* 0x000fe20008000000 */
[----:B------:R-:W-:Y:S01]  /*5c30*/  SEL R0, RZ, 0x1, P0 ;  /* 0x00000001ff007807 */ /* 0x000fe20000000000 */
[----:B------:R-:W-:Y:S01]  /*5c40*/  UIADD3 UR24, UPT, UPT, UR13, UR24, URZ ;  /* 0x000000180d187290 */ /* 0x000fe2000fffe0ff */
[----:B------:R-:W-:Y:S01]  /*5c50*/  IMAD.U32 R9, RZ, RZ, UR4 ;  /* 0x00000004ff097e24 */ /* 0x000fe2000f8e00ff */
[----:B------:R-:W-:Y:S01]  /*5c60*/  @!P1 R2UR UR4, R8 ;  /* 0x00000000080492ca */ /* 0x000fe200000e0000 */
[----:B------:R-:W-:Y:S01]  /*5c70*/  UMOV UR36, UR29 ;  /* 0x0000001d00247c82 */ /* 0x000fe20008000000 */
[----:B------:R-:W-:Y:S02]  /*5c80*/  LOP3.LUT R13, R13, R0, RZ, 0x3c, !PT ;  /* 0x000000000d0d7212 */ /* 0x000fe400078e3cff */
[----:B------:R-:W-:Y:S02]  /*5c90*/  @!P1 R2UR UR5, R9 ;  /* 0x00000000090592ca */ /* 0x000fe400000e0000 */
[----:B------:R-:W-:Y:S11]  /*5ca0*/  SEL R14, R14, RZ, P0 ;  /* 0x000000ff0e0e7207 */ /* 0x000ff60000000000 */
[----:B------:R1:W-:Y:S01]  /*5cb0*/  @!UP0 UTMALDG.3D [UR16], [UR4], desc[UR6] ;  /* 0x00000610040085b4 */ /* 0x0003e20008011000 */
[----:B------:R-:W-:Y:S05]  /*5cc0*/  VOTEU.ALL UP0, P1 ;  /* 0x0000000000ff7886 */ /* 0x000fea0000800000 */
[----:B------:R3:W-:Y:S01]  /*5cd0*/  @!UP0 UTMALDG.3D [UR8], [UR4], desc[UR6] ;  /* 0x00000608040085b4 */ /* 0x0007e20008011000 */
[----:B------:R3:W-:Y:S01]  /*5ce0*/  @!P1 SYNCS.ARRIVE.TRANS64.RED.A0TR RZ, [UR21+0x78], R7 ;  /* 0x00007807ffff99a7 */ /* 0x0007e20008300415 */
[----:B------:R-:W-:Y:S01]  /*5cf0*/  SYNCS.ARRIVE.TRANS64.RED.A1T0 RZ, [UR37], RZ ;  /* 0x000000ffffff79a7 */ /* 0x000fe20008100425 */
[----:B-1----:R-:W-:Y:S01]  /*5d00*/  UIADD3 UR20, UPT, UPT, UR14, UR63, URZ ;  /* 0x0000003f0e147290 */ /* 0x002fe2000fffe0ff */
[----:B------:R-:W-:Y:S11]  /*5d10*/  BRA.U UP1, `(.L_x_102) ;  /* 0xfffffff101047547 */ /* 0x000ff6000b83ffff */
[----:B------:R-:W-:-:S04]  /*5d20*/  SHF.L.U32 R2, R15, 0x1f, RZ ;  /* 0x0000001f0f027819 */ /* 0x000fc800000006ff */
[----:B------:R-:W1:Y:S02]  /*5d30*/  SYNCS.PHASECHK.TRANS64.TRYWAIT P0, [UR21+0x80], R2 ;  /* 0x00008002ff0075a7 */ /* 0x000e640008001115 */
[----:B-1----:R-:W-:Y:S05]  /*5d40*/  @!P0 BRA `(.L_x_103) ;  /* 0x0000003c00508947 */ /* 0x002fea0003800000 */
.L_x_200:
[----:B------:R-:W4:Y:S02]  /*5d50*/  SYNCS.PHASECHK.TRANS64.TRYWAIT P0, [UR21+0x88], R2 ;  /* 0x00008802ff0075a7 */ /* 0x000f240008001115 */
[----:B----4-:R-:W-:Y:S05]  /*5d60*/  @!P0 BRA `(.L_x_104) ;  /* 0x0000003c00608947 */ /* 0x010fea0003800000 */
.L_x_202:
[----:B------:R-:W4:Y:S02]  /*5d70*/  SYNCS.PHASECHK.TRANS64.TRYWAIT P0, [UR21+0x90], R2 ;  /* 0x00009002ff0075a7 */ /* 0x000f240008001115 */
[----:B----4-:R-:W-:Y:S05]  /*5d80*/  @!P0 BRA `(.L_x_105) ;  /* 0x0000003c00708947 */ /* 0x010fea0003800000 */
.L_x_204:
[----:B-1----:R-:W-:-:S07]  /*5d90*/  MOV R0, UR21 ;  /* 0x0000001500007c02 */ /* 0x002fce0008000f00 */
.L_x_106:
[----:B-1----:R-:W-:-:S04]  /*5da0*/  SHF.L.U32 R2, R15, 0x1f, RZ ;  /* 0x0000001f0f027819 */ /* 0x002fc800000006ff */
[----:B------:R1:W4:Y:S03]  /*5db0*/  SYNCS.PHASECHK.TRANS64.TRYWAIT P0, [R0+URZ+0x98], R2 ;  /* 0x00009802000075a7 */ /* 0x00032600080011ff */
[----:B----4-:R-:W-:Y:S05]  /*5dc0*/  @!P0 NANOSLEEP.SYNCS 0x989680 ;  /* 0x009896800000895d */ /* 0x010fea0003900000 */
[----:B------:R-:W4:Y:S02]  /*5dd0*/  @!P0 SYNCS.PHASECHK.TRANS64 P0, [R0+URZ+0x98], R2 ;  /* 0x00009802000085a7 */ /* 0x000f2400080010ff */
[----:B--234-:R-:W-:Y:S05]  /*5de0*/  @P0 EXIT ;  /* 0x000000000000094d */ /* 0x01cfea0003800000 */
[----:B------:R-:W-:Y:S05]  /*5df0*/  BRA `(.L_x_106) ;  /* 0xfffffffc00e87947 */ /* 0x000fea000383ffff */
.L_x_91:
[----:B------:R-:W-:-:S06]  /*5e00*/  UISETP.GE.AND UP0, UPT, UR22, 0x4, UPT ;  /* 0x000000041600788c */ /* 0x000fcc000bf06270 */
[----:B------:R-:W-:-:S13]  /*5e10*/  PLOP3.LUT P0, PT, PT, PT, UP0, 0x80, 0x8 ;  /* 0x000000000008781c */ /* 0x000fda0003f0f008 */
[----:B-1----:R-:W-:Y:S05]  /*5e20*/  @!P0 EXIT ;  /* 0x000000000000894d */ /* 0x002fea0003800000 */
[----:B------:R-:W-:Y:S01]  /*5e30*/  BAR.SYNC.DEFER_BLOCKING 0x6, 0xa0 ;  /* 0x0182800000007b1d */ /* 0x000fe20000010000 */
[C---:B------:R-:W-:Y:S01]  /*5e40*/  IMAD.SHL.U32 R5, R68.reuse, 0x10, RZ ;  /* 0x0000001044057824 */ /* 0x040fe200078e00ff */
[----:B------:R-:W-:Y:S01]  /*5e50*/  LOP3.LUT R69, R68, 0x60, RZ, 0xc0, !PT ;  /* 0x0000006044457812 */ /* 0x000fe200078ec0ff */
[----:B------:R-:W-:Y:S01]  /*5e60*/  IMAD.SHL.U32 R7, R56, 0x200, RZ ;  /* 0x0000020038077824 */ /* 0x000fe200078e00ff */
[C---:B------:R-:W-:Y:S01]  /*5e70*/  LOP3.LUT R66, R68.reuse, 0x2, RZ, 0xc0, !PT ;  /* 0x0000000244427812 */ /* 0x040fe200078ec0ff */
[----:B------:R-:W-:Y:S01]  /*5e80*/  IMAD.SHL.U32 R4, R68, 0x2, RZ ;  /* 0x0000000244047824 */ /* 0x000fe200078e00ff */
[----:B------:R-:W-:Y:S02]  /*5e90*/  UMOV UR43, 0x400 ;  /* 0x00000400002b7882 */ /* 0x000fe40000000000 */
[----:B------:R-:W1:Y:S01]  /*5ea0*/  LDC.64 R52, c[0x0][0x888] ;  /* 0x00022200ff347b82 */ /* 0x000e620000000a00 */
[----:B------:R-:W-:Y:S01]  /*5eb0*/  ULEA UR43, UR52, UR43, 0x18 ;  /* 0x0000002b342b7291 */ /* 0x000fe2000f8ec0ff */
[C---:B------:R-:W-:Y:S01]  /*5ec0*/  LOP3.LUT R67, R5.reuse, 0x590, RZ, 0xc0, !PT ;  /* 0x0000059005437812 */ /* 0x040fe200078ec0ff */
[----:B------:R-:W-:Y:S01]  /*5ed0*/  IMAD.SHL.U32 R6, R56, 0x200000, RZ ;  /* 0x0020000038067824 */ /* 0x000fe200078e00ff */
[----:B------:R-:W-:Y:S01]  /*5ee0*/  LOP3.LUT R5, R5, 0x60, RZ, 0xc0, !PT ;  /* 0x0000006005057812 */ /* 0x000fe200078ec0ff */
[----:B------:R-:W-:Y:S01]  /*5ef0*/  UIADD3 UR4, UPT, UPT, UR43, 0x200, URZ ;  /* 0x000002002b047890 */ /* 0x000fe2000fffe0ff */
[----:B------:R-:W-:Y:S01]  /*5f00*/  LOP3.LUT R67, R67, 0x200, R7, 0xf8, !PT ;  /* 0x0000020043437812 */ /* 0x000fe200078ef807 */
[----:B------:R-:W-:Y:S01]  /*5f10*/  IMAD.U32 R23, R68, 0x10000, RZ ;  /* 0x0001000044177824 */ /* 0x000fe200078e00ff */
[----:B------:R-:W2:Y:S01]  /*5f20*/  LDC.64 R54, c[0x0][0x890] ;  /* 0x00022400ff367b82 */ /* 0x000ea20000000a00 */
[----:B------:R-:W-:Y:S01]  /*5f30*/  LOP3.LUT R4, R5, 0xc, R4, 0xf8, !PT ;  /* 0x0000000c05047812 */ /* 0x000fe200078ef804 */
[----:B------:R-:W-:Y:S01]  /*5f40*/  HFMA2 R22, -RZ, RZ, 0, 0 ;  /* 0x00000000ff167431 */ /* 0x000fe200000001ff */
[----:B------:R-:W-:Y:S01]  /*5f50*/  LOP3.LUT R6, R6, 0x200000, RZ, 0xc0, !PT ;  /* 0x0020000006067812 */ /* 0x000fe200078ec0ff */
[----:B------:R-:W-:Y:S01]  /*5f60*/  IMAD.U32 R58, RZ, RZ, UR4 ;  /* 0x00000004ff3a7e24 */ /* 0x000fe2000f8e00ff */
[----:B------:R-:W-:Y:S01]  /*5f70*/  LOP3.LUT R67, R67, R4, RZ, 0xfc, !PT ;  /* 0x0000000443437212 */ /* 0x000fe200078efcff */
[----:B------:R-:W-:Y:S01]  /*5f80*/  IMAD.MOV.U32 R64, RZ, RZ, 0x1 ;  /* 0x00000001ff407424 */ /* 0x000fe200078e00ff */
[----:B------:R-:W-:Y:S01]  /*5f90*/  LOP3.LUT R68, R68, 0x4, RZ, 0xc0, !PT ;  /* 0x0000000444447812 */ /* 0x000fe200078ec0ff */
[----:B------:R-:W3:Y:S01]  /*5fa0*/  LDC.64 R50, c[0x0][0x8b0] ;  /* 0x00022c00ff327b82 */ /* 0x000ee20000000a00 */
[----:B------:R-:W4:Y:S01]  /*5fb0*/  LDS R0, [UR43+0x160] ;  /* 0x0001602bff007984 */ /* 0x000f220008000800 */
[----:B------:R-:W-:Y:S01]  /*5fc0*/  LOP3.LUT R23, R6, 0x400000, R23, 0xf8, !PT ;  /* 0x0040000006177812 */ /* 0x000fe200078ef817 */
[----:B------:R-:W-:Y:S01]  /*5fd0*/  IMAD R67, R67, 0x4, R58 ;  /* 0x0000000443437824 */ /* 0x000fe200078e023a */
[----:B------:R-:W-:Y:S01]  /*5fe0*/  CS2R R62, SRZ ;  /* 0x00000000003e7805 */ /* 0x000fe2000001ff00 */
[----:B------:R-:W-:Y:S01]  /*5ff0*/  IMAD.MOV.U32 R60, RZ, RZ, RZ ;  /* 0x000000ffff3c7224 */ /* 0x000fe200078e00ff */
[----:B------:R-:W1:Y:S01]  /*6000*/  LDCU UR60, c[0x0][0x370] ;  /* 0x00006e00ff3c77ac */ /* 0x000e620008000800 */
[--C-:B------:R-:W-:Y:S01]  /*6010*/  IMAD R66, R66, -0x10, R67.reuse ;  /* 0xfffffff042427824 */ /* 0x100fe200078e0243 */
[----:B------:R-:W1:Y:S01]  /*6020*/  LDC.64 R48, c[0x0][0x8a8] ;  /* 0x00022a00ff307b82 */ /* 0x000e620000000a00 */
[----:B------:R-:W-:Y:S01]  /*6030*/  IMAD R65, R68, -0x10, R67 ;  /* 0xfffffff044417824 */ /* 0x000fe200078e0243 */
[----:B------:R-:W1:Y:S01]  /*6040*/  LDCU UR42, c[0x0][0xb0c] ;  /* 0x00016180ff2a77ac */ /* 0x000e620008000800 */
[----:B------:R-:W1:Y:S01]  /*6050*/  LDCU UR39, c[0x0][0xb30] ;  /* 0x00016600ff2777ac */ /* 0x000e620008000800 */
[----:B------:R-:W1:Y:S01]  /*6060*/  LDCU.64 UR54, c[0x0][0x888] ;  /* 0x00011100ff3677ac */ /* 0x000e620008000a00 */
[----:B------:R-:W1:Y:S01]  /*6070*/  LDCU.64 UR40, c[0x0][0xb28] ;  /* 0x00016500ff2877ac */ /* 0x000e620008000a00 */
[----:B------:R-:W1:Y:S01]  /*6080*/  LDCU.128 UR56, c[0x0][0xb10] ;  /* 0x00016200ff3877ac */ /* 0x000e620008000c00 */
[----:B------:R-:W1:Y:S01]  /*6090*/  LDCU UR53, c[0x0][0x374] ;  /* 0x00006e80ff3577ac */ /* 0x000e620008000800 */
[----:B------:R-:W-:Y:S01]  /*60a0*/  UMOV UR47, URZ ;  /* 0x000000ff002f7c82 */ /* 0x000fe20008000000 */
[----:B------:R-:W-:Y:S01]  /*60b0*/  UMOV UR46, URZ ;  /* 0x000000ff002e7c82 */ /* 0x000fe20008000000 */
[----:B--2-4-:R-:W-:-:S07]  /*60c0*/  IADD3 R23, PT, PT, R0, R23, RZ ;  /* 0x0000001700177210 */ /* 0x014fce0007ffe0ff */
.L_x_150:
[----:B------:R-:W-:Y:S02]  /*60d0*/  LEA R3, R60, UR43, 0x3 ;  /* 0x0000002b3c037c11 */ /* 0x000fe4000f8e18ff */
[----:B------:R-:W-:Y:S02]  /*60e0*/  SHF.L.U32 R0, R62, 0x1f, RZ ;  /* 0x0000001f3e007819 */ /* 0x000fe400000006ff */
[----:B-1----:R-:W-:Y:S02]  /*60f0*/  LEA R4, R60, UR43, 0x4 ;  /* 0x0000002b3c047c11 */ /* 0x002fe4000f8e20ff */
[----:B--2---:R-:W2:Y:S02]  /*6100*/  SYNCS.PHASECHK.TRANS64.TRYWAIT P0, [R3+URZ+0xb0], R0 ;  /* 0x0000b000030075a7 */ /* 0x004ea400080011ff */
[----:B--2---:R-:W-:Y:S05]  /*6110*/  @!P0 BRA `(.L_x_107) ;  /* 0x0000003800a48947 */ /* 0x004fea0003800000 */
.L_x_205:
        /* <DEDUP_REMOVED lines=11> */
[----:B------:R-:W-:Y:S01]  /*61d0*/  PLOP3.LUT P0, PT, PT, PT, UP1, 0x80, 0x8 ;  /* 0x000000000008781c */ /* 0x000fe20003f0f018 */
[----:B------:R-:W-:Y:S11]  /*61e0*/  UP2UR UR62, UPR, URZ, 0x2 ;  /* 0x00000002ff3e7883 */ /* 0x000ff60008000000 */
[----:B------:R-:W-:Y:S01]  /*61f0*/  @!UPT UIADD3 URZ, UPT, UPT, URZ, URZ, URZ ;  /* 0x000000fffffff290 */ /* 0x000fe2000fffe0ff */
[----:B--2---:R-:W-:Y:S02]  /*6200*/  @P0 SHF.R.U32.HI R0, RZ, 0x10, R5 ;  /* 0x00000010ff000819 */ /* 0x004fe40000011605 */
        /* <DEDUP_REMOVED lines=12> */
[----:B------:R-:W2:Y:S01]  /*62d0*/  LDCU UR12, c[0x0][0xb20] ;  /* 0x00016400ff0c77ac */ /* 0x000ea20008000800 */
[----:B------:R-:W-:Y:S02]  /*62e0*/  UIMAD.WIDE.U32 UR4, UR53, UR59, URZ ;  /* 0x0000003b350472a5 */ /* 0x000fe4000f8e00ff */
[----:B------:R-:W-:Y:S02]  /*62f0*/  UIMAD.WIDE.U32 UR6, UR60, UR56, URZ ;  /* 0x000000383c0672a5 */ /* 0x000fe4000f8e00ff */
[----:B------:R-:W-:Y:S02]  /*6300*/  UISETP.NE.AND UP0, UPT, UR58, 0x1, UPT ;  /* 0x000000013a00788c */ /* 0x000fe4000bf05270 */
[----:B------:R-:W-:Y:S02]  /*6310*/  UIMAD.WIDE.U32 UR8, UR37, UR59, URZ ;  /* 0x0000003b250872a5 */ /* 0x000fe4000f8e00ff */
[----:B------:R-:W-:Y:S02]  /*6320*/  UIMAD.WIDE.U32 UR10, UR38, UR56, URZ ;  /* 0x00000038260a72a5 */ /* 0x000fe4000f8e00ff */
[----:B------:R-:W-:Y:S02]  /*6330*/  UISETP.NE.AND UP1, UPT, UR42, 0x1, UPT ;  /* 0x000000012a00788c */ /* 0x000fe4000bf25270 */
[----:B------:R-:W-:Y:S01]  /*6340*/  UISETP.NE.AND UP2, UPT, UR45, 0x1, UPT ;  /* 0x000000012d00788c */ /* 0x000fe2000bf45270 */
[----:B------:R-:W-:Y:S02]  /*6350*/  UMOV UR4, UR5 ;  /* 0x0000000500047c82 */ /* 0x000fe40008000000 */
[----:B--2---:R-:W-:Y:S03]  /*6360*/  USHF.R.U32.HI UR5, URZ, UR12, UR4 ;  /* 0x0000000cff057299 */ /* 0x004fe60008011604 */
[----:B------:R-:W-:Y:S02]  /*6370*/  UMOV UR4, UR7 ;  /* 0x0000000700047c82 */ /* 0x000fe40008000000 */
[----:B------:R-:W-:Y:S02]  /*6380*/  USHF.R.U32.HI UR7, URZ, UR57, UR4 ;  /* 0x00000039ff077299 */ /* 0x000fe40008011604 */
[----:B------:R-:W-:Y:S02]  /*6390*/  USEL UR4, UR53, UR5, !UP0 ;  /* 0x0000000535047287 */ /* 0x000fe4000c000000 */
[----:B------:R-:W-:Y:S01]  /*63a0*/  USEL UR7, UR60, UR7, !UP1 ;  /* 0x000000073c077287 */ /* 0x000fe2000c800000 */
[----:B------:R-:W-:Y:S01]  /*63b0*/  UMOV UR5, UR9 ;  /* 0x0000000900057c82 */ /* 0x000fe20008000000 */
[----:B------:R-:W-:Y:S02]  /*63c0*/  UIMAD.WIDE.U32 UR8, UR4, UR40, URZ ;  /* 0x00000028040872a5 */ /* 0x000fe4000f8e00ff */
[----:B------:R-:W-:Y:S03]  /*63d0*/  USHF.R.U32.HI UR6, URZ, UR12, UR5 ;  /* 0x0000000cff067299 */ /* 0x000fe60008011605 */
[----:B------:R-:W-:Y:S01]  /*63e0*/  UMOV UR5, UR11 ;  /* 0x0000000b00057c82 */ /* 0x000fe20008000000 */
[----:B------:R-:W-:Y:S02]  /*63f0*/  UIMAD.WIDE.U32 UR10, UR7, UR40, URZ ;  /* 0x00000028070a72a5 */ /* 0x000fe4000f8e00ff */
[----:B------:R-:W-:Y:S02]  /*6400*/  USHF.R.U32.HI UR12, URZ, UR57, UR5 ;  /* 0x00000039ff0c7299 */ /* 0x000fe40008011605 */
[----:B------:R-:W-:Y:S01]  /*6410*/  USEL UR6, UR37, UR6, !UP0 ;  /* 0x0000000625067287 */ /* 0x000fe2000c000000 */
[----:B------:R-:W-:Y:S02]  /*6420*/  UMOV UR5, UR9 ;  /* 0x0000000900057c82 */ /* 0x000fe40008000000 */
[----:B------:R-:W-:Y:S01]  /*6430*/  UMOV UR10, UR11 ;  /* 0x0000000b000a7c82 */ /* 0x000fe20008000000 */
[----:B------:R-:W-:Y:S02]  /*6440*/  @UP2 USHF.R.U32.HI UR4, URZ, UR41, UR5 ;  /* 0x00000029ff042299 */ /* 0x000fe40008011605 */
[----:B------:R-:W-:Y:S02]  /*6450*/  @UP2 USHF.R.U32.HI UR7, URZ, UR41, UR10 ;  /* 0x00000029ff072299 */ /* 0x000fe4000801160a */
[----:B------:R-:W-:Y:S02]  /*6460*/  UIMAD UR4, UR45, UR4, URZ ;  /* 0x000000042d0472a4 */ /* 0x000fe4000f8e02ff */
        /* <DEDUP_REMOVED lines=8> */
[----:B------:R-:W-:Y:S02]  /*64f0*/  USEL UR11, UR6, UR4, !UP2 ;  /* 0x00000004060b7287 */ /* 0x000fe4000d000000 */
[----:B------:R-:W-:Y:S02]  /*6500*/  UIADD3 UR8, UPT, UPT, -UR5, URZ, URZ ;  /* 0x000000ff05087290 */ /* 0x000fe4000fffe1ff */
[----:B------:R-:W-:Y:S01]  /*6510*/  UIADD3 UR10, UPT, UPT, -UR11, URZ, URZ ;  /* 0x000000ff0b0a7290 */ /* 0x000fe2000fffe1ff */
[----:B------:R-:W-:Y:S01]  /*6520*/  @!UP0 UMOV UR4, UR9 ;  /* 0x0000000900048c82 */ /* 0x000fe20008000000 */
[----:B------:R-:W-:Y:S02]  /*6530*/  UIADD3 UR9, UPT, UPT, -UR6, URZ, URZ ;  /* 0x000000ff06097290 */ /* 0x000fe4000fffe1ff */
[----:B------:R-:W-:Y:S02]  /*6540*/  @!UP0 USHF.R.U32.HI UR4, URZ, UR41, UR4 ;  /* 0x00000029ff048299 */ /* 0x000fe40008011604 */
[----:B------:R-:W-:Y:S02]  /*6550*/  UIMAD UR10, UR45, UR10, UR6 ;  /* 0x0000000a2d0a72a4 */ /* 0x000fe4000f8e0206 */
[----:B------:R-:W-:Y:S04]  /*6560*/  @!UP0 USEL UR4, UR5, UR4, !UP2 ;  /* 0x0000000405048287 */ /* 0x000fe8000d000000 */
[----:B------:R-:W-:Y:S02]  /*6570*/  @!UP0 UIMAD UR10, UR7, UR10, UR4 ;  /* 0x0000000a070a82a4 */ /* 0x000fe4000f8e0204 */
[----:B------:R-:W-:Y:S02]  /*6580*/  @!UP0 UIADD3 UR11, UPT, UPT, UR11, -UR4, URZ ;  /* 0x800000040b0b8290 */ /* 0x000fe4000fffe0ff */
[----:B------:R-:W-:Y:S02]  /*6590*/  UIMAD UR7, UR42, UR8, UR38 ;  /* 0x000000082a0772a4 */ /* 0x000fe4000f8e0226 */
[----:B------:R-:W-:Y:S02]  /*65a0*/  @!UP0 UIMAD UR6, UR11, UR45, UR5 ;  /* 0x0000002d0b0682a4 */ /* 0x000fe4000f8e0205 */
[----:B------:R-:W-:Y:S01]  /*65b0*/  UIMAD UR4, UR58, UR9, UR37 ;  /* 0x000000093a0472a4 */ /* 0x000fe2000f8e0225 */
[----:B------:R-:W-:Y:S02]  /*65c0*/  @!UP0 UMOV UR5, UR10 ;  /* 0x0000000a00058c82 */ /* 0x000fe40008000000 */
[----:B------:R-:W-:Y:S02]  /*65d0*/  UIMAD UR38, UR5, UR42, UR7 ;  /* 0x0000002a052672a4 */ /* 0x000fe4000f8e0207 */
[----:B------:R-:W-:Y:S11]  /*65e0*/  UIMAD UR37, UR6, UR58, UR4 ;  /* 0x0000003a062572a4 */ /* 0x000ff6000f8e0204 */
[----:B------:R-:W-:Y:S01]  /*65f0*/  @!UPT UIADD3 URZ, UPT, UPT, URZ, URZ, URZ ;  /* 0x000000fffffff290 */ /* 0x000fe2000fffe0ff */
.L_x_108:
[----:B------:R-:W-:Y:S01]  /*6600*/  UISETP.NE.AND UP0, UPT, UR39, 0x1, UPT ;  /* 0x000000012700788c */ /* 0x000fe2000bf05270 */
[----:B------:R-:W-:Y:S01]  /*6610*/  LOP3.LUT P0, RZ, R58, 0x1b0, RZ, 0xc0, !PT ;  /* 0x000001b03aff7812 */ /* 0x000fe2000780c0ff */
[----:B------:R-:W-:Y:S01]  /*6620*/  USHF.L.U32 UR50, UR20, 0x6, URZ ;  /* 0x0000000614327899 */ /* 0x000fe200080006ff */
[----:B------:R-:W-:Y:S01]  /*6630*/  BSSY.RECONVERGENT B6, `(.L_x_109) ;  /* 0x0000034000067945 */ /* 0x000fe20003800200 */
[----:B------:R-:W-:Y:S01]  /*6640*/  USHF.L.U32 UR49, UR24, 0x7, URZ ;  /* 0x0000000718317899 */ /* 0x000fe200080006ff */
[----:B------:R-:W-:Y:S06]  /*6650*/  IADD3 R60, PT, PT, R60, 0x1, RZ ;  /* 0x000000013c3c7810 */ /* 0x000fec0007ffe0ff */
[----:B------:R-:W2:Y:S01]  /*6660*/  @!UP0 LDCU.128 UR12, c[0x0][0xb10] ;  /* 0x00016200ff0c87ac */ /* 0x000ea20008000c00 */
[----:B------:R-:W4:Y:S01]  /*6670*/  @!UP0 LDCU UR5, c[0x0][0xb0c] ;  /* 0x00016180ff0587ac */ /* 0x000f220008000800 */
[----:B------:R-:W3:Y:S01]  /*6680*/  @!UP0 LDCU UR10, c[0x0][0xb20] ;  /* 0x00016400ff0a87ac */ /* 0x000ee20008000800 */
[----:B--2---:R-:W-:Y:S02]  /*6690*/  UIMAD.WIDE.U32 UR8, UR38, UR12, URZ ;  /* 0x0000000c260872a5 */ /* 0x004fe4000f8e00ff */
[----:B------:R-:W-:Y:S02]  /*66a0*/  UIMAD.WIDE.U32 UR6, UR37, UR15, URZ ;  /* 0x0000000f250672a5 */ /* 0x000fe4000f8e00ff */
[----:B------:R-:W-:Y:S03]  /*66b0*/  @!UP0 UISETP.NE.AND UP1, UPT, UR14, 0x1, UPT ;  /* 0x000000010e00888c */ /* 0x000fe6000bf25270 */
[----:B------:R-:W-:Y:S01]  /*66c0*/  @!UP0 UMOV UR4, UR9 ;  /* 0x0000000900048c82 */ /* 0x000fe20008000000 */
[----:B----4-:R-:W-:Y:S02]  /*66d0*/  @!UP0 UISETP.NE.AND UP2, UPT, UR5, 0x1, UPT ;  /* 0x000000010500888c */ /* 0x010fe4000bf45270 */
[----:B------:R-:W-:Y:S01]  /*66e0*/  @!UP0 USHF.R.U32.HI UR4, URZ, UR13, UR4 ;  /* 0x0000000dff048299 */ /* 0x000fe20008011604 */
[----:B------:R-:W-:Y:S02]  /*66f0*/  @!UP0 UMOV UR6, UR7 ;  /* 0x0000000700068c82 */ /* 0x000fe40008000000 */
[----:B---3--:R-:W-:Y:S02]  /*6700*/  @!UP0 USHF.R.U32.HI UR6, URZ, UR10, UR6 ;  /* 0x0000000aff068299 */ /* 0x008fe40008011606 */
[----:B------:R-:W-:Y:S02]  /*6710*/  @!UP0 USEL UR7, UR38, UR4, !UP2 ;  /* 0x0000000426078287 */ /* 0x000fe4000d000000 */
[----:B------:R-:W-:Y:S04]  /*6720*/  @!UP0 USEL UR6, UR37, UR6, !UP1 ;  /* 0x0000000625068287 */ /* 0x000fe8000c800000 */
[----:B------:R-:W-:Y:S02]  /*6730*/  @!UP0 UIADD3 UR4, UPT, UPT, -UR7, UR6, URZ ;  /* 0x0000000607048290 */ /* 0x000fe4000fffe1ff */
[----:B------:R-:W-:Y:S02]  /*6740*/  @!UP0 UIADD3 UR6, UPT, UPT, UR7, -UR6, URZ ;  /* 0x8000000607068290 */ /* 0x000fe4000fffe0ff */
[----:B------:R-:W-:Y:S02]  /*6750*/  @!UP0 UIMAD UR38, UR4, UR5, UR38 ;  /* 0x00000005042682a4 */ /* 0x000fe4000f8e0226 */
[----:B------:R-:W-:Y:S01]  /*6760*/  @!UP0 UIMAD UR37, UR6, UR14, UR37 ;  /* 0x0000000e062582a4 */ /* 0x000fe2000f8e0225 */
[----:B------:R-:W-:Y:S11]  /*6770*/  @!P0 BRA `(.L_x_110) ;  /* 0x00000000007c8947 */ /* 0x000ff60003800000 */
[----:B------:R-:W2:Y:S01]  /*6780*/  LDCU.64 UR8, c[0x4][0x80] ;  /* 0x01001000ff0877ac */ /* 0x000ea20008000a00 */
[----:B------:R-:W-:Y:S01]  /*6790*/  MOV R2, 0x0 ;  /* 0x0000000000027802 */ /* 0x000fe20000000f00 */
[----:B------:R-:W-:Y:S02]  /*67a0*/  HFMA2 R12, -RZ, RZ, 0, 5.9604644775390625e-08 ;  /* 0x00000001ff0c7431 */ /* 0x000fe400000001ff */
[----:B------:R-:W-:Y:S01]  /*67b0*/  IMAD.MOV.U32 R8, RZ, RZ, 0x70 ;  /* 0x00000070ff087424 */ /* 0x000fe200078e00ff */
[----:B------:R3:W4:Y:S01]  /*67c0*/  LDC.64 R14, c[0x4][R2] ;  /* 0x01000000020e7b82 */ /* 0x0007220000000a00 */
[----:B------:R-:W1:Y:S01]  /*67d0*/  LDCU.64 UR6, c[0x4][0x88] ;  /* 0x01001100ff0677ac */ /* 0x000e620008000a00 */
[----:B------:R-:W-:Y:S01]  /*67e0*/  IMAD.MOV.U32 R13, RZ, RZ, RZ ;  /* 0x000000ffff0d7224 */ /* 0x000fe200078e00ff */
[----:B------:R-:W1:Y:S01]  /*67f0*/  LDCU.64 UR4, c[0x4][0x8] ;  /* 0x01000100ff0477ac */ /* 0x000e620008000a00 */
[----:B--2---:R-:W-:Y:S01]  /*6800*/  MOV R5, UR9 ;  /* 0x0000000900057c02 */ /* 0x004fe20008000f00 */
[----:B------:R-:W-:Y:S01]  /*6810*/  IMAD.U32 R4, RZ, RZ, UR8 ;  /* 0x00000008ff047e24 */ /* 0x000fe2000f8e00ff */
[----:B-1----:R-:W-:Y:S01]  /*6820*/  MOV R7, UR7 ;  /* 0x0000000700077c02 */ /* 0x002fe20008000f00 */
[----:B------:R-:W-:Y:S01]  /*6830*/  IMAD.U32 R6, RZ, RZ, UR6 ;  /* 0x00000006ff067e24 */ /* 0x000fe2000f8e00ff */
[----:B------:R-:W-:Y:S01]  /*6840*/  MOV R11, UR5 ;  /* 0x00000005000b7c02 */ /* 0x000fe20008000f00 */
[----:B------:R-:W-:Y:S02]  /*6850*/  IMAD.U32 R10, RZ, RZ, UR4 ;  /* 0x00000004ff0a7e24 */ /* 0x000fe4000f8e00ff */
[----:B------:R-:W-:Y:S07]  /*6860*/  LEPC R20, `(.L_x_111) ;  /* 0x000000001014794e */ /* 0x000fee0000000000 */
[----:B---345:R-:W-:Y:S05]  /*6870*/  CALL.ABS.NOINC R14 ;  /* 0x000000000e007343 */ /* 0x038fea0003c00000 */
.L_x_111:
[----:B------:R-:W1:Y:S01]  /*6880*/  LDCU.64 UR8, c[0x4][0x80] ;  /* 0x01001000ff0877ac */ /* 0x000e620008000a00 */
[----:B------:R-:W2:Y:S01]  /*6890*/  LDC.64 R2, c[0x4][R2] ;  /* 0x0100000002027b82 */ /* 0x000ea20000000a00 */
[----:B------:R-:W-:Y:S02]  /*68a0*/  HFMA2 R12, -RZ, RZ, 0, 5.9604644775390625e-08 ;  /* 0x00000001ff0c7431 */ /* 0x000fe400000001ff */
[----:B------:R-:W-:Y:S02]  /*68b0*/  IMAD.MOV.U32 R8, RZ, RZ, 0x70 ;  /* 0x00000070ff087424 */ /* 0x000fe400078e00ff */
[----:B------:R-:W-:Y:S01]  /*68c0*/  IMAD.MOV.U32 R13, RZ, RZ, RZ ;  /* 0x000000ffff0d7224 */ /* 0x000fe200078e00ff */
[----:B------:R-:W3:Y:S01]  /*68d0*/  LDCU.64 UR6, c[0x4][0x88] ;  /* 0x01001100ff0677ac */ /* 0x000ee20008000a00 */
[----:B------:R-:W4:Y:S01]  /*68e0*/  LDCU.64 UR4, c[0x4][0x8] ;  /* 0x01000100ff0477ac */ /* 0x000f220008000a00 */
[----:B-1----:R-:W-:Y:S02]  /*68f0*/  MOV R4, UR8 ;  /* 0x0000000800047c02 */ /* 0x002fe40008000f00 */
[----:B------:R-:W-:Y:S02]  /*6900*/  MOV R5, UR9 ;  /* 0x0000000900057c02 */ /* 0x000fe40008000f00 */
[----:B---3--:R-:W-:Y:S01]  /*6910*/  MOV R7, UR7 ;  /* 0x0000000700077c02 */ /* 0x008fe20008000f00 */
[----:B------:R-:W-:Y:S01]  /*6920*/  IMAD.U32 R6, RZ, RZ, UR6 ;  /* 0x00000006ff067e24 */ /* 0x000fe2000f8e00ff */
[----:B----4-:R-:W-:Y:S01]  /*6930*/  MOV R11, UR5 ;  /* 0x00000005000b7c02 */ /* 0x010fe20008000f00 */
[----:B------:R-:W-:Y:S02]  /*6940*/  IMAD.U32 R10, RZ, RZ, UR4 ;  /* 0x00000004ff0a7e24 */ /* 0x000fe4000f8e00ff */
[----:B------:R-:W-:Y:S07]  /*6950*/  LEPC R20, `(.L_x_110) ;  /* 0x000000001014794e */ /* 0x000fee0000000000 */
[----:B--2---:R-:W-:Y:S05]  /*6960*/  CALL.ABS.NOINC R2 ;  /* 0x0000000002007343 */ /* 0x004fea0003c00000 */
.L_x_110:
[----:B------:R-:W-:Y:S05]  /*6970*/  BSYNC.RECONVERGENT B6 ;  /* 0x0000000000067941 */ /* 0x000fea0003800200 */
.L_x_109:
[----:B------:R-:W-:Y:S02]  /*6980*/  ISETP.NE.U32.AND P0, PT, RZ, UR54, PT ;  /* 0x00000036ff007c0c */ /* 0x000fe4000bf05070 */
[C---:B------:R-:W-:Y:S02]  /*6990*/  ISETP.NE.U32.AND P1, PT, R54.reuse, RZ, PT ;  /* 0x000000ff3600720c */ /* 0x040fe40003f25070 */
[----:B------:R-:W-:Y:S02]  /*69a0*/  ISETP.NE.U32.AND P4, PT, R54, RZ, PT ;  /* 0x000000ff3600720c */ /* 0x000fe40003f85070 */
[----:B------:R-:W-:Y:S02]  /*69b0*/  ISETP.NE.AND.EX P0, PT, RZ, UR55, PT, P0 ;  /* 0x00000037ff007c0c */ /* 0x000fe4000bf05300 */
[C---:B------:R-:W-:Y:S02]  /*69c0*/  ISETP.NE.AND.EX P1, PT, R55.reuse, RZ, PT, P1 ;  /* 0x000000ff3700720c */ /* 0x040fe40003f25310 */
[----:B------:R-:W-:Y:S02]  /*69d0*/  ISETP.NE.AND.EX P4, PT, R55, RZ, P0, P4 ;  /* 0x000000ff3700720c */ /* 0x000fe40000785340 */
[----:B------:R-:W-:Y:S02]  /*69e0*/  ISETP.NE.U32.AND P5, PT, R50, RZ, PT ;  /* 0x000000ff3200720c */ /* 0x000fe40003fa5070 */
[----:B------:R-:W-:Y:S02]  /*69f0*/  ISETP.NE.U32.AND P3, PT, RZ, UR54, PT ;  /* 0x00000036ff007c0c */ /* 0x000fe4000bf65070 */
[----:B------:R-:W-:Y:S02]  /*6a00*/  PLOP3.LUT P2, PT, PT, PT, PT, 0x8, 0x80 ;  /* 0x000000000080781c */ /* 0x000fe40003f4e170 */
[----:B------:R-:W-:Y:S02]  /*6a10*/  ISETP.NE.AND.EX P5, PT, R51, RZ, PT, P5 ;  /* 0x000000ff3300720c */ /* 0x000fe40003fa5350 */
[----:B------:R-:W-:Y:S03]  /*6a20*/  ISETP.NE.AND.EX P3, PT, RZ, UR55, PT, P3 ;  /* 0x00000037ff007c0c */ /* 0x000fe6000bf65330 */
[----:B------:R-:W-:Y:S01]  /*6a30*/  @!P4 PLOP3.LUT P2, PT, P1, PT, PT, 0x80, 0x8 ;  /* 0x000000000008c81c */ /* 0x000fe20000f4f070 */
[----:B------:R-:W-:Y:S01]  /*6a40*/  @!UPT UIADD3 URZ, UPT, UPT, URZ, URZ, URZ ;  /* 0x000000fffffff290 */ /* 0x000fe2000fffe0ff */
[----:B------:R-:W-:Y:S11]  /*6a50*/  @!P1 BRA `(.L_x_112) ;  /* 0x0000000000309947 */ /* 0x000ff60003800000 */
[----:B------:R-:W-:Y:S01]  /*6a60*/  ISETP.NE.U32.AND P0, PT, R52, RZ, PT ;  /* 0x000000ff3400720c */ /* 0x000fe20003f05070 */
[----:B------:R-:W2:Y:S01]  /*6a70*/  LDCU.64 UR4, c[0x0][0x358] ;  /* 0x00006b00ff0477ac */ /* 0x000ea20008000a00 */
[----:B------:R-:W-:Y:S02]  /*6a80*/  IMAD.MOV.U32 R26, RZ, RZ, 0x1 ;  /* 0x00000001ff1a7424 */ /* 0x000fe400078e00ff */
[----:B------:R-:W-:Y:S11]  /*6a90*/  ISETP.NE.AND.EX P0, PT, R53, RZ, PT, P0 ;  /* 0x000000ff3500720c */ /* 0x000ff60003f05300 */
[----:B------:R-:W-:Y:S02]  /*6aa0*/  @!UPT UIADD3 URZ, UPT, UPT, URZ, URZ, URZ ;  /* 0x000000fffffff290 */ /* 0x000fe4000fffe0ff */
[----:B------:R-:W3:Y:S01]  /*6ab0*/  @P0 LDC.64 R2, c[0x0][0x888] ;  /* 0x00022200ff020b82 */ /* 0x000ee20000000a00 */
[----:B-1----:R-:W-:Y:S04]  /*6ac0*/  @P0 IMAD R0, R54, UR36, RZ ;  /* 0x0000002436000c24 */ /* 0x002fe8000f8e02ff */
[----:B---3--:R-:W-:Y:S04]  /*6ad0*/  @P0 IMAD.WIDE R2, R0, 0x4, R2 ;  /* 0x0000000400020825 */ /* 0x008fe800078e0202 */
[----:B------:R-:W-:Y:S01]  /*6ae0*/  HFMA2 R0, -RZ, RZ, 0, 5.9604644775390625e-08 ;  /* 0x00000001ff007431 */ /* 0x000fe200000001ff */
[----:B--2--5:R2:W5:Y:S04]  /*6af0*/  @P0 LDG.E R27, desc[UR4][R2.64] ;  /* 0x00000004021b0981 */ /* 0x024568000c1e1900 */
[----:B------:R-:W-:Y:S01]  /*6b00*/  @!P0 PRMT R26, R0, 0x7610, R26 ;  /* 0x00007610001a8816 */ /* 0x000fe2000000001a */
[----:B--2---:R-:W3:Y:S06]  /*6b10*/  @!P0 LDC R27, c[0x0][0x880] ;  /* 0x00022000ff1b8b82 */ /* 0x004eec0000000800 */
.L_x_112:
[----:B------:R-:W-:Y:S05]  /*6b20*/  @!P5 BRA `(.L_x_113) ;  /* 0x000000000024d947 */ /* 0x000fea0003800000 */
[----:B------:R-:W-:Y:S01]  /*6b30*/  ISETP.NE.U32.AND P0, PT, R48, RZ, PT ;  /* 0x000000ff3000720c */ /* 0x000fe20003f05070 */
[----:B------:R-:W2:Y:S03]  /*6b40*/  LDCU.64 UR4, c[0x0][0x358] ;  /* 0x00006b00ff0477ac */ /* 0x000ea60008000a00 */
[----:B------:R-:W-:Y:S11]  /*6b50*/  ISETP.NE.AND.EX P0, PT, R49, RZ, PT, P0 ;  /* 0x000000ff3100720c */ /* 0x000ff60003f05300 */
[----:B------:R-:W-:Y:S02]  /*6b60*/  @!UPT UIADD3 URZ, UPT, UPT, URZ, URZ, URZ ;  /* 0x000000fffffff290 */ /* 0x000fe4000fffe0ff */
[----:B------:R-:W4:Y:S01]  /*6b70*/  @P0 LDC.64 R2, c[0x0][0x8a8] ;  /* 0x00022a00ff020b82 */ /* 0x000f220000000a00 */
[----:B-1----:R-:W-:Y:S04]  /*6b80*/  @P0 IMAD R0, R50, UR36, RZ ;  /* 0x0000002432000c24 */ /* 0x002fe8000f8e02ff */
[----:B----4-:R-:W-:Y:S05]  /*6b90*/  @P0 IMAD.WIDE R2, R0, 0x4, R2 ;  /* 0x0000000400020825 */ /* 0x010fea00078e0202 */
[----:B--2--5:R2:W5:Y:S02]  /*6ba0*/  @P0 LDG.E R24, desc[UR4][R2.64] ;  /* 0x0000000402180981 */ /* 0x024564000c1e1900 */
[----:B--2---:R-:W4:Y:S02]  /*6bb0*/  @!P0 LDC R24, c[0x0][0x8a0] ;  /* 0x00022800ff188b82 */ /* 0x004f240000000800 */
.L_x_113:
[----:B---3-5:R-:W-:Y:S01]  /*6bc0*/  FSETP.NEU.AND P0, PT, R27, RZ, PT ;  /* 0x000000ff1b00720b */ /* 0x028fe20003f0d000 */
[----:B------:R-:W-:Y:S01]  /*6bd0*/  BSSY B1, `(.L_x_114) ;  /* 0x0000038000017945 */ /* 0x000fe20003800000 */
[----:B------:R-:W-:Y:S01]  /*6be0*/  SEL R3, RZ, 0xffffffff, P3 ;  /* 0xffffffffff037807 */ /* 0x000fe20001800000 */
[----:B------:R-:W-:Y:S01]  /*6bf0*/  IMAD.MOV.U32 R73, RZ, RZ, 0x1 ;  /* 0x00000001ff497424 */ /* 0x000fe200078e00ff */
[----:B------:R-:W-:Y:S01]  /*6c00*/  @!P4 LOP3.LUT P3, RZ, R26, 0xff, RZ, 0xc0, !PT ;  /* 0x000000ff1affc812 */ /* 0x000fe2000786c0ff */
[----:B------:R-:W-:Y:S01]  /*6c10*/  IMAD R25, R22, 0x40, R23 ;  /* 0x0000004016197824 */ /* 0x000fe200078e0217 */
[----:B-1----:R-:W-:Y:S01]  /*6c20*/  @!P4 SEL R0, RZ, 0xffffffff, P0 ;  /* 0xffffffffff00c807 */ /* 0x002fe20000000000 */
[----:B------:R-:W-:Y:S01]  /*6c30*/  IMAD R61, R68, -0x10, R66 ;  /* 0xfffffff0443d7824 */ /* 0x000fe200078e0242 */
[----:B------:R-:W-:Y:S01]  /*6c40*/  LOP3.LUT R64, R64, 0x1, RZ, 0x3c, !PT ;  /* 0x0000000140407812 */ /* 0x000fe200078e3cff */
[----:B------:R-:W-:Y:S01]  /*6c50*/  IMAD.MOV.U32 R72, RZ, RZ, RZ ;  /* 0x000000ffff487224 */ /* 0x000fe200078e00ff */
[C---:B------:R-:W-:Y:S02]  /*6c60*/  @P2 SEL R0, R3.reuse, R0, !P3 ;  /* 0x0000000003002207 */ /* 0x040fe40005800000 */
[----:B------:R-:W-:Y:S02]  /*6c70*/  CS2R R46, SRZ ;  /* 0x00000000002e7805 */ /* 0x000fe4000001ff00 */
[----:B------:R-:W-:Y:S02]  /*6c80*/  LEA R71, R22, UR43, 0x3 ;  /* 0x0000002b16477c11 */ /* 0x000fe4000f8e18ff */
[----:B------:R-:W-:Y:S02]  /*6c90*/  CS2R R44, SRZ ;  /* 0x00000000002c7805 */ /* 0x000fe4000001ff00 */
[----:B------:R-:W-:Y:S02]  /*6ca0*/  @!P4 LOP3.LUT R0, R0, 0x1, RZ, 0xc0, !PT ;  /* 0x000000010000c812 */ /* 0x000fe400078ec0ff */
[----:B------:R-:W-:Y:S02]  /*6cb0*/  CS2R R42, SRZ ;  /* 0x00000000002a7805 */ /* 0x000fe4000001ff00 */
[----:B------:R-:W-:Y:S02]  /*6cc0*/  SEL R2, RZ, 0xffffffff, P0 ;  /* 0xffffffffff027807 */ /* 0x000fe40000000000 */
[----:B------:R-:W-:Y:S02]  /*6cd0*/  CS2R R40, SRZ ;  /* 0x0000000000287805 */ /* 0x000fe4000001ff00 */
[----:B------:R-:W-:Y:S02]  /*6ce0*/  ISETP.NE.U32.OR P5, PT, R0, 0x1, P4 ;  /* 0x000000010000780c */ /* 0x000fe400027a5470 */
[----:B------:R-:W-:Y:S02]  /*6cf0*/  CS2R R38, SRZ ;  /* 0x0000000000267805 */ /* 0x000fe4000001ff00 */
[----:B------:R-:W-:Y:S02]  /*6d00*/  LOP3.LUT P4, R59, R26, 0xff, RZ, 0xc0, !PT ;  /* 0x000000ff1a3b7812 */ /* 0x000fe4000788c0ff */
[----:B------:R-:W-:Y:S02]  /*6d10*/  CS2R R36, SRZ ;  /* 0x0000000000247805 */ /* 0x000fe4000001ff00 */
[----:B------:R-:W-:Y:S02]  /*6d20*/  P2R R70, PR, RZ, 0x20 ;  /* 0x00000020ff467803 */ /* 0x000fe40000000000 */
[----:B------:R-:W-:Y:S02]  /*6d30*/  CS2R R34, SRZ ;  /* 0x0000000000227805 */ /* 0x000fe4000001ff00 */
[----:B------:R-:W-:Y:S02]  /*6d40*/  @P1 SEL R2, R3, R2, !P4 ;  /* 0x0000000203021207 */ /* 0x000fe40006000000 */
[----:B------:R-:W-:Y:S02]  /*6d50*/  CS2R R32, SRZ ;  /* 0x0000000000207805 */ /* 0x000fe4000001ff00 */
[----:B------:R-:W-:Y:S02]  /*6d60*/  LOP3.LUT R2, R2, 0x1, RZ, 0xc0, !PT ;  /* 0x0000000102027812 */ /* 0x000fe400078ec0ff */
[----:B------:R-:W-:Y:S02]  /*6d70*/  @P5 SHF.L.U32 R0, R64, 0x1f, RZ ;  /* 0x0000001f40005819 */ /* 0x000fe400000006ff */
[----:B------:R-:W-:Y:S02]  /*6d80*/  ISETP.NE.U32.AND P0, PT, R2, 0x1, PT ;  /* 0x000000010200780c */ /* 0x000fe40003f05070 */
[----:B------:R1:W2:Y:S02]  /*6d90*/  @P5 SYNCS.PHASECHK.TRANS64.TRYWAIT P3, [UR43+0x60], R0 ;  /* 0x00006000ff0055a7 */ /* 0x0002a4000806112b */
[----:B------:R-:W-:Y:S02]  /*6da0*/  P2R R74, PR, RZ, 0x1 ;  /* 0x00000001ff4a7803 */ /* 0x000fe40000000000 */
[----:B-1----:R-:W-:Y:S04]  /*6db0*/  SHF.L.U32 R0, R63, 0x1f, RZ ;  /* 0x0000001f3f007819 */ /* 0x002fe800000006ff */
[----:B------:R1:W3:Y:S01]  /*6dc0*/  SYNCS.PHASECHK.TRANS64.TRYWAIT P2, [R71+URZ+0xd0], R0 ;  /* 0x0000d000470075a7 */ /* 0x0002e200080411ff */
[----:B--2---:R-:W-:Y:S01]  /*6dd0*/  @P5 SEL R73, RZ, 0x1, !P3 ;  /* 0x00000001ff495807 */ /* 0x004fe20005800000 */
[----:B-1----:R-:W-:Y:S06]  /*6de0*/  @!P5 BRA `(.L_x_115) ;  /* 0x000000000058d947 */ /* 0x002fec0003800000 */
[----:B------:R-:W-:Y:S01]  /*6df0*/  IMAD.MOV.U32 R46, RZ, RZ, RZ ;  /* 0x000000ffff2e7224 */ /* 0x000fe200078e00ff */
[----:B------:R-:W-:Y:S01]  /*6e00*/  ISETP.NE.AND P0, PT, R73, RZ, PT ;  /* 0x000000ff4900720c */ /* 0x000fe20003f05270 */
[----:B------:R-:W-:Y:S01]  /*6e10*/  BSSY B0, `(.L_x_116) ;  /* 0x000000c000007945 */ /* 0x000fe20003800000 */
[----:B------:R-:W-:Y:S02]  /*6e20*/  CS2R R34, SRZ ;  /* 0x0000000000227805 */ /* 0x000fe4000001ff00 */
[----:B------:R-:W-:Y:S02]  /*6e30*/  CS2R R32, SRZ ;  /* 0x0000000000207805 */ /* 0x000fe4000001ff00 */
[----:B------:R-:W-:Y:S02]  /*6e40*/  CS2R R38, SRZ ;  /* 0x0000000000267805 */ /* 0x000fe4000001ff00 */
[----:B------:R-:W-:Y:S02]  /*6e50*/  CS2R R36, SRZ ;  /* 0x0000000000247805 */ /* 0x000fe4000001ff00 */
[----:B------:R-:W-:Y:S02]  /*6e60*/  CS2R R42, SRZ ;  /* 0x00000000002a7805 */ /* 0x000fe4000001ff00 */
[----:B------:R-:W-:Y:S02]  /*6e70*/  CS2R R40, SRZ ;  /* 0x0000000000287805 */ /* 0x000fe4000001ff00 */
[----:B------:R-:W-:Y:S01]  /*6e80*/  CS2R R44, SRZ ;  /* 0x00000000002c7805 */ /* 0x000fe2000001ff00 */
[----:B------:R-:W-:Y:S06]  /*6e90*/  @P0 BRA `(.L_x_117) ;  /* 0x00000000000c0947 */ /* 0x000fec0003800000 */
[----:B------:R-:W-:Y:S04]  /*6ea0*/  SHF.L.U32 R3, R64, 0x1f, RZ ;  /* 0x0000001f40037819 */ /* 0x000fe800000006ff */
[----:B------:R-:W1:Y:S02]  /*6eb0*/  SYNCS.PHASECHK.TRANS64.TRYWAIT P0, [UR43+0x60], R3 ;  /* 0x00006003ff0075a7 */ /* 0x000e64000800112b */
[----:B-1----:R-:W-:Y:S05]  /*6ec0*/  @!P0 BRA `(.L_x_118) ;  /* 0x0000002c004c8947 */ /* 0x002fea0003800000 */
.L_x_117:
[----:B------:R-:W-:Y:S05]  /*6ed0*/  BSYNC B0 ;  /* 0x0000000000007941 */ /* 0x000fea0003800000 */
.L_x_116:
[----:B------:R-:W-:Y:S01]  /*6ee0*/  ISETP.NE.AND P0, PT, R74, RZ, PT ;  /* 0x000000ff4a00720c */ /* 0x000fe20003f05270 */
[----:B------:R-:W-:Y:S11]  /*6ef0*/  HFMA2 R72, -RZ, RZ, 0, 5.9604644775390625e-08 ;  /* 0x00000001ff487431 */ /* 0x000ff600000001ff */
[----:B------:R-:W-:Y:S01]  /*6f00*/  @!UPT UIADD3 URZ, UPT, UPT, URZ, URZ, URZ ;  /* 0x000000fffffff290 */ /* 0x000fe2000fffe0ff */
[----:B------:R2:W1:Y:S04]  /*6f10*/  @P0 LDS.128 R32, [R67] ;  /* 0x0000000043200984 */ /* 0x0004680000000c00 */
[----:B------:R2:W1:Y:S04]  /*6f20*/  @P0 LDS.128 R36, [R66+0x10] ;  /* 0x0000100042240984 */ /* 0x0004680000000c00 */
[----:B------:R2:W1:Y:S04]  /*6f30*/  @P0 LDS.128 R40, [R65+0x20] ;  /* 0x0000200041280984 */ /* 0x0004680000000c00 */
[----:B------:R2:W1:Y:S02]  /*6f40*/  @P0 LDS.128 R44, [R61+0x30] ;  /* 0x000030003d2c0984 */ /* 0x0004640000000c00 */
.L_x_115:
[----:B------:R-:W-:Y:S05]  /*6f50*/  BSYNC B1 ;  /* 0x0000000000017941 */ /* 0x000fea0003800000 */
.L_x_114:
[----:B-1----:R-:W-:Y:S04]  /*6f60*/  SHF.R.U32.HI R2, RZ, 0x15, R25 ;  /* 0x00000015ff027819 */ /* 0x002fe80000011619 */
[----:B------:R-:W-:Y:S01]  /*6f70*/  LOP3.LUT P0, RZ, R2, 0x3, R56, 0x48, !PT ;  /* 0x0000000302ff7812 */ /* 0x000fe20007804838 */
[----:B------:R-:W-:Y:S01]  /*6f80*/  @!UPT UIADD3 URZ, UPT, UPT, URZ, URZ, URZ ;  /* 0x000000fffffff290 */ /* 0x000fe2000fffe0ff */
[----:B---3--:R-:W-:Y:S11]  /*6f90*/  @P2 BRA `(.L_x_119) ;  /* 0x0000000000082947 */ /* 0x008ff60003800000 */
[----:B------:R-:W1:Y:S02]  /*6fa0*/  SYNCS.PHASECHK.TRANS64.TRYWAIT P1, [R71+URZ+0xd0], R0 ;  /* 0x0000d000470075a7 */ /* 0x000e6400080211ff */
[----:B-1----:R-:W-:Y:S05]  /*6fb0*/  @!P1 BRA `(.L_x_120) ;  /* 0x0000002c00289947 */ /* 0x002fea0003800000 */
.L_x_119:
[----:B------:R-:W-:Y:S05]  /*6fc0*/  @!P0 BRA `(.L_x_121) ;  /* 0x0000000000408947 */ /* 0x000fea0003800000 */
[----:B------:R-:W3:Y:S01]  /*6fd0*/  LDCU.64 UR8, c[0x4][0x70] ;  /* 0x01000e00ff0877ac */ /* 0x000ee20008000a00 */
[----:B------:R-:W-:Y:S01]  /*6fe0*/  MOV R3, 0x0 ;  /* 0x0000000000037802 */ /* 0x000fe20000000f00 */
[----:B------:R-:W-:Y:S02]  /*6ff0*/  HFMA2 R12, -RZ, RZ, 0, 5.9604644775390625e-08 ;  /* 0x00000001ff0c7431 */ /* 0x000fe400000001ff */
[----:B------:R-:W-:Y:S02]  /*7000*/  IMAD.MOV.U32 R8, RZ, RZ, 0x192 ;  /* 0x00000192ff087424 */ /* 0x000fe400078e00ff */
[----:B------:R-:W-:Y:S01]  /*7010*/  IMAD.MOV.U32 R13, RZ, RZ, RZ ;  /* 0x000000ffff0d7224 */ /* 0x000fe200078e00ff */
[----:B------:R-:W5:Y:S01]  /*7020*/  LDCU.64 UR6, c[0x4][0x78] ;  /* 0x01000f00ff0677ac */ /* 0x000f620008000a00 */
[----:B------:R-:W1:Y:S01]  /*7030*/  LDC.64 R2, c[0x4][R3] ;  /* 0x0100000003027b82 */ /* 0x000e620000000a00 */
[----:B------:R-:W2:Y:S01]  /*7040*/  LDCU.64 UR4, c[0x4][0x10] ;  /* 0x01000200ff0477ac */ /* 0x000ea20008000a00 */
[----:B---3--:R-:W-:Y:S01]  /*7050*/  MOV R5, UR9 ;  /* 0x0000000900057c02 */ /* 0x008fe20008000f00 */
[----:B------:R-:W-:Y:S01]  /*7060*/  IMAD.U32 R4, RZ, RZ, UR8 ;  /* 0x00000008ff047e24 */ /* 0x000fe2000f8e00ff */
[----:B-----5:R-:W-:Y:S01]  /*7070*/  MOV R7, UR7 ;  /* 0x0000000700077c02 */ /* 0x020fe20008000f00 */
[----:B------:R-:W-:Y:S01]  /*7080*/  IMAD.U32 R6, RZ, RZ, UR6 ;  /* 0x00000006ff067e24 */ /* 0x000fe2000f8e00ff */
[----:B--2---:R-:W-:Y:S01]  /*7090*/  MOV R11, UR5 ;  /* 0x00000005000b7c02 */ /* 0x004fe20008000f00 */
[----:B------:R-:W-:Y:S02]  /*70a0*/  IMAD.U32 R10, RZ, RZ, UR4 ;  /* 0x00000004ff0a7e24 */ /* 0x000fe4000f8e00ff */
[----:B------:R-:W-:Y:S07]  /*70b0*/  LEPC R20, `(.L_x_121) ;  /* 0x000000001014794e */ /* 0x000fee0000000000 */
[----:B-1--4-:R-:W-:Y:S05]  /*70c0*/  CALL.ABS.NOINC R2 ;  /* 0x0000000002007343 */ /* 0x012fea0003c00000 */
.L_x_121:
[----:B------:R-:W-:Y:S05]  /*70d0*/  WARPSYNC.ALL ;  /* 0x0000000000007948 */ /* 0x000fea0003800000 */
[----:B------:R-:W-:Y:S01]  /*70e0*/  R2UR UR4, R25 ;  /* 0x00000000190472ca */ /* 0x000fe200000e0000 */
[----:B------:R-:W-:Y:S01]  /*70f0*/  BSSY.RECONVERGENT B0, `(.L_x_122) ;  /* 0x000003e000007945 */ /* 0x000fe20003800200 */
[----:B------:R-:W-:Y:S11]  /*7100*/  ISETP.NE.AND P0, PT, R69, RZ, PT ;  /* 0x000000ff4500720c */ /* 0x000ff60003f05270 */
[----:B------:R-:W1:Y:S02]  /*7110*/  LDTM.x16 R4, tmem[UR4] ;  /* 0x00000004000479ee */ /* 0x000e640008240000 */
[C---:B-1--4-:R-:W-:Y:S01]  /*7120*/  FMUL R0, R24.reuse, R4 ;  /* 0x0000000418007220 */ /* 0x052fe20000400000 */
[C---:B------:R-:W-:Y:S01]  /*7130*/  FMUL R2, R24.reuse, R5 ;  /* 0x0000000518027220 */ /* 0x040fe20000400000 */
[C---:B------:R-:W-:Y:S01]  /*7140*/  FMUL R3, R24.reuse, R6 ;  /* 0x0000000618037220 */ /* 0x040fe20000400000 */
[C---:B------:R-:W-:Y:S01]  /*7150*/  FMUL R7, R24.reuse, R7 ;  /* 0x0000000718077220 */ /* 0x040fe20000400000 */
[C---:B------:R-:W-:Y:S01]  /*7160*/  FFMA R28, R27.reuse, R32, R0 ;  /* 0x000000201b1c7223 */ /* 0x040fe20000000000 */
        /* <DEDUP_REMOVED lines=10> */
[----:B------:R1:W-:Y:S01]  /*7210*/  STS.128 [R67], R28 ;  /* 0x0000001c43007388 */ /* 0x0003e20000000c00 */
        /* <DEDUP_REMOVED lines=8> */
[----:B------:R1:W-:Y:S01]  /*72a0*/  STS.128 [R66+0x10], R4 ;  /* 0x0000100442007388 */ /* 0x0003e20000000c00 */
[C---:B------:R-:W-:Y:S01]  /*72b0*/  FMUL R13, R24.reuse, R17 ;  /* 0x00000011180d7220 */ /* 0x040fe20000400000 */
[C---:B------:R-:W-:Y:S01]  /*72c0*/  FFMA R10, R27.reuse, R42, R10 ;  /* 0x0000002a1b0a7223 */ /* 0x040fe2000000000a */
[C---:B------:R-:W-:Y:S01]  /*72d0*/  FMUL R14, R24.reuse, R18 ;  /* 0x00000012180e7220 */ /* 0x040fe20000400000 */
[C---:B------:R-:W-:Y:S01]  /*72e0*/  FFMA R11, R27.reuse, R43, R15 ;  /* 0x0000002b1b0b7223 */ /* 0x040fe2000000000f */
[----:B------:R-:W-:Y:S01]  /*72f0*/  FMUL R19, R24, R19 ;  /* 0x0000001318137220 */ /* 0x000fe20000400000 */
[C---:B------:R-:W-:Y:S01]  /*7300*/  FFMA R12, R27.reuse, R44, R12 ;  /* 0x0000002c1b0c7223 */ /* 0x040fe2000000000c */
[C---:B------:R-:W-:Y:S01]  /*7310*/  FFMA R13, R27.reuse, R45, R13 ;  /* 0x0000002d1b0d7223 */ /* 0x040fe2000000000d */
[C---:B------:R-:W-:Y:S01]  /*7320*/  FFMA R14, R27.reuse, R46, R14 ;  /* 0x0000002e1b0e7223 */ /* 0x040fe2000000000e */
[----:B------:R1:W-:Y:S01]  /*7330*/  STS.128 [R65+0x20], R8 ;  /* 0x0000200841007388 */ /* 0x0003e20000000c00 */
[----:B------:R-:W-:Y:S05]  /*7340*/  FFMA R15, R27, R47, R19 ;  /* 0x0000002f1b0f7223 */ /* 0x000fea0000000013 */
[----:B------:R1:W-:Y:S01]  /*7350*/  STS.128 [R61+0x30], R12 ;  /* 0x0000300c3d007388 */ /* 0x0003e20000000c00 */
[----:B------:R-:W-:Y:S01]  /*7360*/  @!PT LDS RZ, [RZ] ;  /* 0x00000000fffff984 */ /* 0x000fe20000000800 */
[----:B------:R-:W-:Y:S01]  /*7370*/  @!PT LDS RZ, [RZ] ;  /* 0x00000000fffff984 */ /* 0x000fe20000000800 */
[----:B------:R-:W-:Y:S01]  /*7380*/  @!PT LDS RZ, [RZ] ;  /* 0x00000000fffff984 */ /* 0x000fe20000000800 */
[----:B------:R-:W-:Y:S01]  /*7390*/  @!PT LDS RZ, [RZ] ;  /* 0x00000000fffff984 */ /* 0x000fe20000000800 */
[----:B------:R3:W-:Y:S06]  /*73a0*/  MEMBAR.ALL.CTA ;  /* 0x0000000000007992 */ /* 0x0007ec0000008000 */
[----:B---3--:R-:W3:Y:S02]  /*73b0*/  FENCE.VIEW.ASYNC.S ;  /* 0x00000000000073c6 */ /* 0x008ee40000000000 */
[----:B---3--:R-:W-:Y:S06]  /*73c0*/  BAR.SYNC.DEFER_BLOCKING 0x1, 0x80 ;  /* 0x0042000000007b1d */ /* 0x008fec0000010000 */
[----:B------:R-:W-:Y:S05]  /*73d0*/  @P0 BRA `(.L_x_123) ;  /* 0x00000000003c0947 */ /* 0x000fea0003800000 */
[----:B------:R-:W3:Y:S01]  /*73e0*/  LDCU.64 UR6, c[0x0][0x348] ;  /* 0x00006900ff0677ac */ /* 0x000ee20008000a00 */
[----:B------:R-:W-:Y:S01]  /*73f0*/  UIADD3 UR4, UPT, UPT, UR43, 0x200, URZ ;  /* 0x000002002b047890 */ /* 0x000fe2000fffe0ff */
[----:B------:R-:W-:Y:S01]  /*7400*/  UMOV UR51, UR36 ;  /* 0x0000002400337c82 */ /* 0x000fe20008000000 */
[----:B------:R-:W-:Y:S02]  /*7410*/  UIADD3 UR9, UPT, UPT, UR49, 0x40, URZ ;  /* 0x0000004031097890 */ /* 0x000fe4000fffe0ff */
[----:B------:R-:W-:Y:S02]  /*7420*/  UIADD3 UR8, UPT, UPT, UR43, 0x1200, URZ ;  /* 0x000012002b087890 */ /* 0x000fe4000fffe0ff */
[----:B------:R-:W-:Y:S01]  /*7430*/  MOV R58, UR4 ;  /* 0x00000004003a7c02 */ /* 0x000fe20008000f00 */
[----:B------:R-:W-:Y:S01]  /*7440*/  UMOV UR10, UR50 ;  /* 0x00000032000a7c82 */ /* 0x000fe20008000000 */
[----:B------:R-:W-:Y:S02]  /*7450*/  UMOV UR11, UR36 ;  /* 0x00000024000b7c82 */ /* 0x000fe40008000000 */
[----:B------:R-:W-:Y:S01]  /*7460*/  R2UR UR48, R58 ;  /* 0x000000003a3072ca */ /* 0x000fe200000e0000 */
[----:B---3--:R-:W-:Y:S04]  /*7470*/  UIADD3 UR4, UP0, UPT, UR6, 0x680, URZ ;  /* 0x0000068006047890 */ /* 0x008fe8000ff1e0ff */
[----:B------:R-:W-:Y:S09]  /*7480*/  UIADD3.X UR5, UPT, UPT, URZ, UR7, URZ, UP0, !UPT ;  /* 0x00000007ff057290 */ /* 0x000ff200087fe4ff */
[----:B------:R3:W-:Y:S01]  /*7490*/  UTMASTG.3D [UR48], [UR4] ;  /* 0x00000030040073b5 */ /* 0x0007e20008010000 */
[----:B------:R3:W-:Y:S01]  /*74a0*/  UTMASTG.3D [UR8], [UR4] ;  /* 0x00000008040073b5 */ /* 0x0007e20008010000 */
[----:B------:R0:W-:Y:S01]  /*74b0*/  UTMACMDFLUSH ;  /* 0x00000000000079b7 */ /* 0x0001e20000000000 */
[----:B---3--:R-:W-:Y:S04]  /*74c0*/  DEPBAR.LE SB0, 0x1 ;  /* 0x000080400000791a */ /* 0x008fe80000000000 */
.L_x_123:
[----:B------:R-:W-:Y:S05]  /*74d0*/  BSYNC.RECONVERGENT B0 ;  /* 0x0000000000007941 */ /* 0x000fea0003800200 */
.L_x_122:
[----:B------:R-:W-:Y:S01]  /*74e0*/  BAR.SYNC.DEFER_BLOCKING 0x1, 0x80 ;  /* 0x0042000000007b1d */ /* 0x000fe20000010000 */
[----:B------:R-:W-:Y:S01]  /*74f0*/  ISETP.NE.AND P1, PT, R70, RZ, PT ;  /* 0x000000ff4600720c */ /* 0x000fe20003f25270 */
[----:B------:R-:W-:Y:S01]  /*7500*/  UISETP.NE.AND UP0, UPT, UR47, URZ, UPT ;  /* 0x000000ff2f00728c */ /* 0x000fe2000bf05270 */
[----:B------:R-:W-:Y:S11]  /*7510*/  LEA R2, R72, UR43, 0x3 ;  /* 0x0000002b48027c11 */ /* 0x000ff6000f8e18ff */
[----:B------:R-:W-:Y:S01]  /*7520*/  @P1 SHF.L.U32 R3, R64, 0x1f, RZ ;  /* 0x0000001f40031819 */ /* 0x000fe200000006ff */
[----:B------:R-:W-:Y:S06]  /*7530*/  BRA.U !UP0, `(.L_x_124) ;  /* 0x0000000108247547 */ /* 0x000fec000b800000 */
[----:B-1----:R-:W-:Y:S01]  /*7540*/  IMAD.U32 R4, RZ, RZ, UR46 ;  /* 0x0000002eff047e24 */ /* 0x002fe2000f8e00ff */
[----:B------:R-:W-:Y:S01]  /*7550*/  MOV R0, UR52 ;  /* 0x0000003400007c02 */ /* 0x000fe20008000f00 */
[----:B------:R-:W-:Y:S03]  /*7560*/  UIADD3 UR4, UPT, UPT, UR46, 0x1, URZ ;  /* 0x000000012e047890 */ /* 0x000fe6000fffe0ff */
[----:B------:R-:W-:Y:S01]  /*7570*/  @P1 LEA R4, R4, UR43, 0x3 ;  /* 0x0000002b04041c11 */ /* 0x000fe2000f8e18ff */
[----:B------:R-:W-:Y:S04]  /*7580*/  UISETP.NE.AND UP0, UPT, UR4, 0x4, UPT ;  /* 0x000000040400788c */ /* 0x000fe8000bf05270 */
[----:B------:R-:W-:Y:S01]  /*7590*/  @P1 VIADD R4, R4, 0x80 ;  /* 0x0000008004041836 */ /* 0x000fe20000000000 */
[----:B------:R-:W-:Y:S04]  /*75a0*/  USEL UR46, UR4, URZ, UP0 ;  /* 0x000000ff042e7287 */ /* 0x000fe80008000000 */
[----:B------:R-:W-:Y:S04]  /*75b0*/  @P1 PRMT R0, R0, 0x654, R4 ;  /* 0x0000065400001816 */ /* 0x000fe80000000004 */
[----:B------:R3:W-:Y:S04]  /*75c0*/  @P1 SYNCS.ARRIVE.TRANS64.RED.A1T0 RZ, [R0+URZ], RZ ;  /* 0x000000ff00ff19a7 */ /* 0x0007e800081004ff */
.L_x_124:
[----:B------:R-:W4:Y:S01]  /*75d0*/  @P1 SYNCS.PHASECHK.TRANS64.TRYWAIT P0, [R2+URZ+0x60], R3 ;  /* 0x00006003020015a7 */ /* 0x000f2200080011ff */
[----:B------:R-:W-:Y:S01]  /*75e0*/  BSSY B1, `(.L_x_125) ;  /* 0x0000016000017945 */ /* 0x000fe20003800000 */
[----:B----4-:R-:W-:Y:S03]  /*75f0*/  @P1 SEL R73, RZ, 0x1, !P0 ;  /* 0x00000001ff491807 */ /* 0x010fe60004000000 */
[----:B------:R-:W-:Y:S05]  /*7600*/  @!P1 BRA `(.L_x_126) ;  /* 0x00000000004c9947 */ /* 0x000fea0003800000 */
[----:B------:R-:W-:Y:S01]  /*7610*/  ISETP.NE.AND P0, PT, R73, RZ, PT ;  /* 0x000000ff4900720c */ /* 0x000fe20003f05270 */
[----:B------:R-:W-:Y:S01]  /*7620*/  BSSY B0, `(.L_x_127) ;  /* 0x000000b000007945 */ /* 0x000fe20003800000 */
[----:B------:R-:W-:Y:S11]  /*7630*/  ISETP.NE.AND P1, PT, R74, RZ, PT ;  /* 0x000000ff4a00720c */ /* 0x000ff60003f25270 */
[----:B------:R-:W-:Y:S02]  /*7640*/  @!UPT UIADD3 URZ, UPT, UPT, URZ, URZ, URZ ;  /* 0x000000fffffff290 */ /* 0x000fe4000fffe0ff */
[C---:B-1----:R-:W-:Y:S01]  /*7650*/  @P1 IMAD R6, R72.reuse, 0x2000, R67 ;  /* 0x0000200048061824 */ /* 0x042fe200078e0243 */
[C---:B------:R-:W-:Y:S01]  /*7660*/  @P1 LEA R4, R72.reuse, R65, 0xd ;  /* 0x0000004148041211 */ /* 0x040fe200078e68ff */
[C---:B------:R-:W-:Y:S02]  /*7670*/  @P1 IMAD R5, R72.reuse, 0x2000, R66 ;  /* 0x0000200048051824 */ /* 0x040fe400078e0242 */
[----:B------:R-:W-:Y:S01]  /*7680*/  @P1 IMAD R3, R72, 0x2000, R61 ;  /* 0x0000200048031824 */ /* 0x000fe200078e023d */
[----:B------:R-:W-:Y:S06]  /*7690*/  @P0 BRA `(.L_x_128) ;  /* 0x00000000000c0947 */ /* 0x000fec0003800000 */
[----:B---3--:R-:W-:Y:S04]  /*76a0*/  SHF.L.U32 R0, R64, 0x1f, RZ ;  /* 0x0000001f40007819 */ /* 0x008fe800000006ff */
[----:B------:R-:W1:Y:S02]  /*76b0*/  SYNCS.PHASECHK.TRANS64.TRYWAIT P0, [R2+URZ+0x60], R0 ;  /* 0x00006000020075a7 */ /* 0x000e6400080011ff */
[----:B-1----:R-:W-:Y:S05]  /*76c0*/  @!P0 BRA `(.L_x_129) ;  /* 0x0000002400788947 */ /* 0x002fea0003800000 */
.L_x_128:
[----:B------:R-:W-:Y:S05]  /*76d0*/  BSYNC B0 ;  /* 0x0000000000007941 */ /* 0x000fea0003800000 */
.L_x_127:
[----:B------:R-:W-:Y:S02]  /*76e0*/  ISETP.NE.AND P0, PT, R74, RZ, PT ;  /* 0x000000ff4a00720c */ /* 0x000fe40003f05270 */
[----:B------:R-:W-:Y:S11]  /*76f0*/  IADD3 R72, PT, PT, R72, 0x1, RZ ;  /* 0x0000000148487810 */ /* 0x000ff60007ffe0ff */
[----:B------:R4:W1:Y:S04]  /*7700*/  @P0 LDS.128 R32, [R6] ;  /* 0x0000000006200984 */ /* 0x0008680000000c00 */
[----:B------:R4:W1:Y:S04]  /*7710*/  @P0 LDS.128 R36, [R5+0x10] ;  /* 0x0000100005240984 */ /* 0x0008680000000c00 */
[----:B------:R4:W1:Y:S04]  /*7720*/  @P0 LDS.128 R40, [R4+0x20] ;  /* 0x0000200004280984 */ /* 0x0008680000000c00 */
[----:B------:R4:W1:Y:S02]  /*7730*/  @P0 LDS.128 R44, [R3+0x30] ;  /* 0x00003000032c0984 */ /* 0x0008640000000c00 */
.L_x_126:
[----:B------:R-:W-:Y:S05]  /*7740*/  BSYNC B1 ;  /* 0x0000000000017941 */ /* 0x000fea0003800000 */
.L_x_125:
[----:B-1-3--:R-:W-:Y:S05]  /*7750*/  VIADD R0, R25, 0x10 ;  /* 0x0000001019007836 */ /* 0x00afea0000000000 */
[----:B------:R-:W-:Y:S04]  /*7760*/  SHF.R.U32.HI R0, RZ, 0x15, R0 ;  /* 0x00000015ff007819 */ /* 0x000fe80000011600 */
[----:B------:R-:W-:Y:S11]  /*7770*/  LOP3.LUT P0, RZ, R0, 0x3, R56, 0x48, !PT ;  /* 0x0000000300ff7812 */ /* 0x000ff60007804838 */
[----:B------:R-:W-:Y:S02]  /*7780*/  @!UPT UIADD3 URZ, UPT, UPT, URZ, URZ, URZ ;  /* 0x000000fffffff290 */ /* 0x000fe4000fffe0ff */
[----:B------:R-:W-:Y:S05]  /*7790*/  @!P0 BRA `(.L_x_130) ;  /* 0x0000000000408947 */ /* 0x000fea0003800000 */
[----:B------:R-:W1:Y:S01]  /*77a0*/  LDCU.64 UR8, c[0x4][0x70] ;  /* 0x01000e00ff0877ac */ /* 0x000e620008000a00 */
[----:B----4-:R-:W-:Y:S01]  /*77b0*/  MOV R3, 0x0 ;  /* 0x0000000000037802 */ /* 0x010fe20000000f00 */
[----:B------:R-:W-:Y:S02]  /*77c0*/  HFMA2 R12, -RZ, RZ, 0, 5.9604644775390625e-08 ;  /* 0x00000001ff0c7431 */ /* 0x000fe400000001ff */
[----:B------:R-:W-:Y:S02]  /*77d0*/  IMAD.MOV.U32 R8, RZ, RZ, 0x192 ;  /* 0x00000192ff087424 */ /* 0x000fe400078e00ff */
[----:B------:R-:W-:Y:S01]  /*77e0*/  IMAD.MOV.U32 R13, RZ, RZ, RZ ;  /* 0x000000ffff0d7224 */ /* 0x000fe200078e00ff */
[----:B------:R-:W3:Y:S01]  /*77f0*/  LDCU.64 UR6, c[0x4][0x78] ;  /* 0x01000f00ff0677ac */ /* 0x000ee20008000a00 */
[----:B------:R-:W4:Y:S01]  /*7800*/  LDC.64 R2, c[0x4][R3] ;  /* 0x0100000003027b82 */ /* 0x000f220000000a00 */
[----:B------:R-:W5:Y:S01]  /*7810*/  LDCU.64 UR4, c[0x4][0x10] ;  /* 0x01000200ff0477ac */ /* 0x000f620008000a00 */
[----:B-1----:R-:W-:Y:S01]  /*7820*/  MOV R5, UR9 ;  /* 0x0000000900057c02 */ /* 0x002fe20008000f00 */
[----:B------:R-:W-:Y:S01]  /*7830*/  IMAD.U32 R4, RZ, RZ, UR8 ;  /* 0x00000008ff047e24 */ /* 0x000fe2000f8e00ff */
[----:B---3--:R-:W-:Y:S01]  /*7840*/  MOV R7, UR7 ;  /* 0x0000000700077c02 */ /* 0x008fe20008000f00 */
[----:B------:R-:W-:Y:S01]  /*7850*/  IMAD.U32 R6, RZ, RZ, UR6 ;  /* 0x00000006ff067e24 */ /* 0x000fe2000f8e00ff */
[----:B-----5:R-:W-:Y:S01]  /*7860*/  MOV R11, UR5 ;  /* 0x00000005000b7c02 */ /* 0x020fe20008000f00 */
[----:B------:R-:W-:Y:S02]  /*7870*/  IMAD.U32 R10, RZ, RZ, UR4 ;  /* 0x00000004ff0a7e24 */ /* 0x000fe4000f8e00ff */
[----:B------:R-:W-:Y:S07]  /*7880*/  LEPC R20, `(.L_x_130) ;  /* 0x000000001014794e */ /* 0x000fee0000000000 */
[----:B--2-4-:R-:W-:Y:S05]  /*7890*/  CALL.ABS.NOINC R2 ;  /* 0x0000000002007343 */ /* 0x014fea0003c00000 */
.L_x_130:
[----:B------:R-:W-:Y:S05]  /*78a0*/  WARPSYNC.ALL ;  /* 0x0000000000007948 */ /* 0x000fea0003800000 */
[----:B------:R-:W-:Y:S01]  /*78b0*/  R2UR UR4, R25 ;  /* 0x00000000190472ca */ /* 0x000fe200000e0000 */
[----:B------:R-:W-:Y:S01]  /*78c0*/  BSSY.RECONVERGENT B0, `(.L_x_131) ;  /* 0x0000046000007945 */ /* 0x000fe20003800200 */
[----:B------:R-:W-:Y:S02]  /*78d0*/  ISETP.NE.AND P6, PT, R70, RZ, PT ;  /* 0x000000ff4600720c */ /* 0x000fe40003fc5270 */
[----:B------:R-:W-:Y:S02]  /*78e0*/  ISETP.NE.AND P0, PT, R69, RZ, PT ;  /* 0x000000ff4500720c */ /* 0x000fe40003f05270 */
[----:B------:R-:W-:Y:S07]  /*78f0*/  MOV R20, UR46 ;  /* 0x0000002e00147c02 */ /* 0x000fee0008000f00 */
[----:B----4-:R-:W1:Y:S02]  /*7900*/  LDTM.x16 R4, tmem[UR4+0x10] ;  /* 0x00001004000479ee */ /* 0x010e640008240000 */
[----:B------:R-:W-:Y:S01]  /*7910*/  @P6 LEA R20, R20, UR43, 0x3 ;  /* 0x0000002b14146c11 */ /* 0x000fe2000f8e18ff */
[C---:B-1----:R-:W-:Y:S01]  /*7920*/  FMUL R0, R24.reuse, R4 ;  /* 0x0000000418007220 */ /* 0x042fe20000400000 */
        /* <DEDUP_REMOVED lines=33> */
[----:B------:R-:W-:Y:S01]  /*7b40*/  FFMA R15, R27, R47, R19 ;  /* 0x0000002f1b0f7223 */ /* 0x000fe20000000013 */
[----:B------:R-:W-:Y:S02]  /*7b50*/  MOV R16, UR52 ;  /* 0x0000003400107c02 */ /* 0x000fe40008000f00 */
[----:B------:R-:W-:Y:S02]  /*7b60*/  @P6 IADD3 R17, PT, PT, R20, 0x80, RZ ;  /* 0x0000008014116810 */ /* 0x000fe40007ffe0ff */
[----:B------:R1:W-:Y:S01]  /*7b70*/  STS.128 [R61+0x2030], R12 ;  /* 0x0020300c3d007388 */ /* 0x0003e20000000c00 */
[----:B------:R-:W-:Y:S02]  /*7b80*/  LEA R0, R72, UR43, 0x3 ;  /* 0x0000002b48007c11 */ /* 0x000fe4000f8e18ff */
[----:B------:R-:W-:Y:S01]  /*7b90*/  @P6 PRMT R16, R16, 0x654, R17 ;  /* 0x0000065410106816 */ /* 0x000fe20000000011 */
[----:B------:R-:W-:Y:S01]  /*7ba0*/  @!PT LDS RZ, [RZ] ;  /* 0x00000000fffff984 */ /* 0x000fe20000000800 */
[----:B------:R-:W-:Y:S01]  /*7bb0*/  @!PT LDS RZ, [RZ] ;  /* 0x00000000fffff984 */ /* 0x000fe20000000800 */
[----:B------:R-:W-:Y:S01]  /*7bc0*/  @!PT LDS RZ, [RZ] ;  /* 0x00000000fffff984 */ /* 0x000fe20000000800 */
[----:B------:R-:W-:Y:S01]  /*7bd0*/  @!PT LDS RZ, [RZ] ;  /* 0x00000000fffff984 */ /* 0x000fe20000000800 */
[----:B------:R3:W-:Y:S06]  /*7be0*/  MEMBAR.ALL.CTA ;  /* 0x0000000000007992 */ /* 0x0007ec0000008000 */
[----:B---3--:R-:W3:Y:S01]  /*7bf0*/  FENCE.VIEW.ASYNC.S ;  /* 0x00000000000073c6 */ /* 0x008ee20000000000 */
[----:B------:R-:W-:Y:S01]  /*7c00*/  @P6 SHF.L.U32 R2, R64, 0x1f, RZ ;  /* 0x0000001f40026819 */ /* 0x000fe200000006ff */
[----:B---3--:R-:W-:Y:S06]  /*7c10*/  BAR.SYNC.DEFER_BLOCKING 0x1, 0x80 ;  /* 0x0042000000007b1d */ /* 0x008fec0000010000 */
[----:B------:R-:W-:Y:S05]  /*7c20*/  @P0 BRA `(.L_x_132) ;  /* 0x00000000003c0947 */ /* 0x000fea0003800000 */
[----:B------:R-:W3:Y:S01]  /*7c30*/  LDCU.64 UR6, c[0x0][0x348] ;  /* 0x00006900ff0677ac */ /* 0x000ee20008000a00 */
[----:B------:R-:W-:Y:S02]  /*7c40*/  UIADD3 UR13, UPT, UPT, UR49, 0x10, URZ ;  /* 0x00000010310d7890 */ /* 0x000fe4000fffe0ff */
[----:B------:R-:W-:Y:S01]  /*7c50*/  UIADD3 UR12, UPT, UPT, UR43, 0x2200, URZ ;  /* 0x000022002b0c7890 */ /* 0x000fe2000fffe0ff */
[----:B------:R-:W-:Y:S01]  /*7c60*/  UMOV UR14, UR50 ;  /* 0x00000032000e7c82 */ /* 0x000fe20008000000 */
[----:B------:R-:W-:Y:S01]  /*7c70*/  UMOV UR15, UR36 ;  /* 0x00000024000f7c82 */ /* 0x000fe20008000000 */
[----:B------:R-:W-:Y:S02]  /*7c80*/  UIADD3 UR9, UPT, UPT, UR49, 0x50, URZ ;  /* 0x0000005031097890 */ /* 0x000fe4000fffe0ff */
[----:B------:R-:W-:Y:S01]  /*7c90*/  UIADD3 UR8, UPT, UPT, UR43, 0x3200, URZ ;  /* 0x000032002b087890 */ /* 0x000fe2000fffe0ff */
[----:B------:R-:W-:Y:S01]  /*7ca0*/  UMOV UR10, UR50 ;  /* 0x00000032000a7c82 */ /* 0x000fe20008000000 */
[----:B------:R-:W-:Y:S01]  /*7cb0*/  UMOV UR11, UR36 ;  /* 0x00000024000b7c82 */ /* 0x000fe20008000000 */
[----:B---3--:R-:W-:Y:S04]  /*7cc0*/  UIADD3 UR4, UP0, UPT, UR6, 0x680, URZ ;  /* 0x0000068006047890 */ /* 0x008fe8000ff1e0ff */
[----:B------:R-:W-:Y:S09]  /*7cd0*/  UIADD3.X UR5, UPT, UPT, URZ, UR7, URZ, UP0, !UPT ;  /* 0x00000007ff057290 */ /* 0x000ff200087fe4ff */
[----:B------:R3:W-:Y:S01]  /*7ce0*/  UTMASTG.3D [UR12], [UR4] ;  /* 0x0000000c040073b5 */ /* 0x0007e20008010000 */
[----:B------:R3:W-:Y:S01]  /*7cf0*/  UTMASTG.3D [UR8], [UR4] ;  /* 0x00000008040073b5 */ /* 0x0007e20008010000 */
[----:B------:R0:W-:Y:S01]  /*7d00*/  UTMACMDFLUSH ;  /* 0x00000000000079b7 */ /* 0x0001e20000000000 */
[----:B---3--:R-:W-:Y:S04]  /*7d10*/  DEPBAR.LE SB0, 0x1 ;  /* 0x000080400000791a */ /* 0x008fe80000000000 */
.L_x_132:
[----:B------:R-:W-:Y:S05]  /*7d20*/  BSYNC.RECONVERGENT B0 ;  /* 0x0000000000007941 */ /* 0x000fea0003800200 */
.L_x_131:
[----:B------:R-:W-:Y:S01]  /*7d30*/  BAR.SYNC.DEFER_BLOCKING 0x1, 0x80 ;  /* 0x0042000000007b1d */ /* 0x000fe20000010000 */
[----:B------:R-:W-:Y:S04]  /*7d40*/  UIADD3 UR4, UPT, UPT, UR46, 0x1, URZ ;  /* 0x000000012e047890 */ /* 0x000fe8000fffe0ff */
[----:B------:R-:W-:Y:S04]  /*7d50*/  UISETP.NE.AND UP0, UPT, UR4, 0x4, UPT ;  /* 0x000000040400788c */ /* 0x000fe8000bf05270 */
[----:B------:R-:W-:Y:S01]  /*7d60*/  USEL UR44, UR4, URZ, UP0 ;  /* 0x000000ff042c7287 */ /* 0x000fe20008000000 */
[----:B------:R3:W-:Y:S01]  /*7d70*/  @P6 SYNCS.ARRIVE.TRANS64.RED.A1T0 RZ, [R16+URZ], RZ ;  /* 0x000000ff10ff69a7 */ /* 0x0007e200081004ff */
[----:B------:R-:W-:Y:S01]  /*7d80*/  BSSY B1, `(.L_x_133) ;  /* 0x0000017000017945 */ /* 0x000fe20003800000 */
[----:B------:R-:W4:Y:S02]  /*7d90*/  @P6 SYNCS.PHASECHK.TRANS64.TRYWAIT P0, [R0+URZ+0x60], R2 ;  /* 0x00006002000065a7 */ /* 0x000f2400080011ff */
[----:B----4-:R-:W-:Y:S01]  /*7da0*/  @P6 SEL R73, RZ, 0x1, !P0 ;  /* 0x00000001ff496807 */ /* 0x010fe20004000000 */
[----:B---3--:R-:W-:Y:S06]  /*7db0*/  @!P6 BRA `(.L_x_134) ;  /* 0x00000000004ce947 */ /* 0x008fec0003800000 */
        /* <DEDUP_REMOVED lines=9> */
[----:B------:R-:W-:Y:S04]  /*7e50*/  SHF.L.U32 R6, R64, 0x1f, RZ ;  /* 0x0000001f40067819 */ /* 0x000fe800000006ff */
[----:B------:R-:W1:Y:S02]  /*7e60*/  SYNCS.PHASECHK.TRANS64.TRYWAIT P0, [R0+URZ+0x60], R6 ;  /* 0x00006006000075a7 */ /* 0x000e6400080011ff */
[----:B-1----:R-:W-:Y:S05]  /*7e70*/  @!P0 BRA `(.L_x_137) ;  /* 0x0000001c00a08947 */ /* 0x002fea0003800000 */
.L_x_136:
[----:B------:R-:W-:Y:S05]  /*7e80*/  BSYNC B0 ;  /* 0x0000000000007941 */ /* 0x000fea0003800000 */
.L_x_135:
[----:B------:R-:W-:Y:S02]  /*7e90*/  ISETP.NE.AND P0, PT, R74, RZ, PT ;  /* 0x000000ff4a00720c */ /* 0x000fe40003f05270 */
[----:B------:R-:W-:Y:S11]  /*7ea0*/  IADD3 R72, PT, PT, R72, 0x1, RZ ;  /* 0x0000000148487810 */ /* 0x000ff60007ffe0ff */
[----:B------:R3:W4:Y:S04]  /*7eb0*/  @P0 LDS.128 R32, [R5] ;  /* 0x0000000005200984 */ /* 0x0007280000000c00 */
[----:B------:R3:W1:Y:S04]  /*7ec0*/  @P0 LDS.128 R36, [R4+0x10] ;  /* 0x0000100004240984 */ /* 0x0006680000000c00 */
[----:B------:R3:W1:Y:S04]  /*7ed0*/  @P0 LDS.128 R40, [R3+0x20] ;  /* 0x0000200003280984 */ /* 0x0006680000000c00 */
[----:B------:R3:W1:Y:S02]  /*7ee0*/  @P0 LDS.128 R44, [R2+0x30] ;  /* 0x00003000022c0984 */ /* 0x0006640000000c00 */
.L_x_134:
[----:B------:R-:W-:Y:S05]  /*7ef0*/  BSYNC B1 ;  /* 0x0000000000017941 */ /* 0x000fea0003800000 */
.L_x_133:
[----:B-1----:R-:W-:Y:S05]  /*7f00*/  VIADD R0, R25, 0x20 ;  /* 0x0000002019007836 */ /* 0x002fea0000000000 */
[----:B------:R-:W-:Y:S04]  /*7f10*/  SHF.R.U32.HI R0, RZ, 0x15, R0 ;  /* 0x00000015ff007819 */ /* 0x000fe80000011600 */
[----:B------:R-:W-:Y:S11]  /*7f20*/  LOP3.LUT P0, RZ, R0, 0x3, R56, 0x48, !PT ;  /* 0x0000000300ff7812 */ /* 0x000ff60007804838 */
[----:B------:R-:W-:Y:S02]  /*7f30*/  @!UPT UIADD3 URZ, UPT, UPT, URZ, URZ, URZ ;  /* 0x000000fffffff290 */ /* 0x000fe4000fffe0ff */
[----:B------:R-:W-:Y:S05]  /*7f40*/  @!P0 BRA `(.L_x_138) ;  /* 0x0000000000408947 */ /* 0x000fea0003800000 */
[----:B------:R-:W1:Y:S01]  /*7f50*/  LDCU.64 UR8, c[0x4][0x70] ;  /* 0x01000e00ff0877ac */ /* 0x000e620008000a00 */
[----:B---3--:R-:W-:Y:S01]  /*7f60*/  MOV R3, 0x0 ;  /* 0x0000000000037802 */ /* 0x008fe20000000f00 */
[----:B------:R-:W-:Y:S02]  /*7f70*/  HFMA2 R12, -RZ, RZ, 0, 5.9604644775390625e-08 ;  /* 0x00000001ff0c7431 */ /* 0x000fe400000001ff */
[----:B------:R-:W-:Y:S02]  /*7f80*/  IMAD.MOV.U32 R8, RZ, RZ, 0x192 ;  /* 0x00000192ff087424 */ /* 0x000fe400078e00ff */
[----:B------:R-:W-:Y:S01]  /*7f90*/  IMAD.MOV.U32 R13, RZ, RZ, RZ ;  /* 0x000000ffff0d7224 */ /* 0x000fe200078e00ff */
[----:B------:R-:W3:Y:S01]  /*7fa0*/  LDCU.64 UR6, c[0x4][0x78] ;  /* 0x01000f00ff0677ac */ /* 0x000ee20008000a00 */
[----:B------:R-:W2:Y:S01]  /*7fb0*/  LDC.64 R2, c[0x4][R3] ;  /* 0x0100000003027b82 */ /* 0x000ea20000000a00 */
        /* <DEDUP_REMOVED lines=9> */
.L_x_138:
[----:B------:R-:W-:Y:S05]  /*8050*/  WARPSYNC.ALL ;  /* 0x0000000000007948 */ /* 0x000fea0003800000 */
[----:B------:R-:W-:Y:S01]  /*8060*/  R2UR UR4, R25 ;  /* 0x00000000190472ca */ /* 0x000fe200000e0000 */
[----:B------:R-:W-:Y:S01]  /*8070*/  BSSY.RECONVERGENT B0, `(.L_x_139) ;  /* 0x0000046000007945 */ /* 0x000fe20003800200 */
[----:B------:R-:W-:Y:S02]  /*8080*/  ISETP.NE.AND P6, PT, R70, RZ, PT ;  /* 0x000000ff4600720c */ /* 0x000fe40003fc5270 */
[----:B------:R-:W-:Y:S02]  /*8090*/  ISETP.NE.AND P0, PT, R69, RZ, PT ;  /* 0x000000ff4500720c */ /* 0x000fe40003f05270 */
[----:B------:R-:W-:Y:S07]  /*80a0*/  MOV R20, UR44 ;  /* 0x0000002c00147c02 */ /* 0x000fee0008000f00 */
[----:B---3--:R-:W1:Y:S02]  /*80b0*/  LDTM.x16 R4, tmem[UR4+0x20] ;  /* 0x00002004000479ee */ /* 0x008e640008240000 */
[----:B------:R-:W-:Y:S01]  /*80c0*/  @P6 LEA R20, R20, UR43, 0x3 ;  /* 0x0000002b14146c11 */ /* 0x000fe2000f8e18ff */
[C---:B-1----:R-:W-:Y:S01]  /*80d0*/  FMUL R0, R24.reuse, R4 ;  /* 0x0000000418007220 */ /* 0x042fe20000400000 */
[C---:B------:R-:W-:Y:S01]  /*80e0*/  FMUL R2, R24.reuse, R5 ;  /* 0x0000000518027220 */ /* 0x040fe20000400000 */
[C---:B------:R-:W-:Y:S01]  /*80f0*/  FMUL R3, R24.reuse, R6 ;  /* 0x0000000618037220 */ /* 0x040fe20000400000 */
[C---:B------:R-:W-:Y:S01]  /*8100*/  FMUL R7, R24.reuse, R7 ;  /* 0x0000000718077220 */ /* 0x040fe20000400000 */
[C---:B----4-:R-:W-:Y:S01]  /*8110*/  FFMA R28, R27.reuse, R32, R0 ;  /* 0x000000201b1c7223 */ /* 0x050fe20000000000 */
        /* <DEDUP_REMOVED lines=59> */
.L_x_140:
[----:B------:R-:W-:Y:S05]  /*84d0*/  BSYNC.RECONVERGENT B0 ;  /* 0x0000000000007941 */ /* 0x000fea0003800200 */
.L_x_139:
        /* <DEDUP_REMOVED lines=21> */
.L_x_144:
[----:B------:R-:W-:Y:S05]  /*8630*/  BSYNC B0 ;  /* 0x0000000000007941 */ /* 0x000fea0003800000 */
.L_x_143:
[----:B------:R-:W-:Y:S11]  /*8640*/  ISETP.NE.AND P0, PT, R74, RZ, PT ;  /* 0x000000ff4a00720c */ /* 0x000ff60003f05270 */
[----:B------:R-:W-:Y:S02]  /*8650*/  @!UPT UIADD3 URZ, UPT, UPT, URZ, URZ, URZ ;  /* 0x000000fffffff290 */ /* 0x000fe4000fffe0ff */
[----:B------:R3:W4:Y:S04]  /*8660*/  @P0 LDS.128 R32, [R4] ;  /* 0x0000000004200984 */ /* 0x0007280000000c00 */
[----:B------:R3:W1:Y:S04]  /*8670*/  @P0 LDS.128 R36, [R3+0x10] ;  /* 0x0000100003240984 */ /* 0x0006680000000c00 */
[----:B------:R3:W1:Y:S04]  /*8680*/  @P0 LDS.128 R40, [R2+0x20] ;  /* 0x0000200002280984 */ /* 0x0006680000000c00 */
[----:B------:R3:W1:Y:S02]  /*8690*/  @P0 LDS.128 R44, [R72+0x30] ;  /* 0x00003000482c0984 */ /* 0x0006640000000c00 */
.L_x_142:
[----:B------:R-:W-:Y:S05]  /*86a0*/  BSYNC B1 ;  /* 0x0000000000017941 */ /* 0x000fea0003800000 */
.L_x_141:
        /* <DEDUP_REMOVED lines=21> */
.L_x_146:
[----:B------:R-:W-:Y:S01]  /*8800*/  ISETP.NE.AND P0, PT, R69, RZ, PT ;  /* 0x000000ff4500720c */ /* 0x000fe20003f05270 */
[----:B------:R-:W-:Y:S05]  /*8810*/  WARPSYNC.ALL ;  /* 0x0000000000007948 */ /* 0x000fea0003800000 */
[----:B------:R-:W-:Y:S01]  /*8820*/  R2UR UR4, R25 ;  /* 0x00000000190472ca */ /* 0x000fe200000e0000 */
[----:B------:R-:W-:Y:S01]  /*8830*/  BSSY.RECONVERGENT B0, `(.L_x_147) ;  /* 0x0000041000007945 */ /* 0x000fe20003800200 */
[----:B------:R-:W-:Y:S04]  /*8840*/  IADD3 R71, PT, PT, R71, 0xf0, RZ ;  /* 0x000000f047477810 */ /* 0x000fe80007ffe0ff */
[----:B------:R-:W-:Y:S07]  /*8850*/  LOP3.LUT R71, R71, 0xfefffff8, RZ, 0xc0, !PT ;  /* 0xfefffff847477812 */ /* 0x000fee00078ec0ff */
[----:B---3--:R-:W1:Y:S01]  /*8860*/  LDTM.x16 R4, tmem[UR4+0x30] ;  /* 0x00003004000479ee */ /* 0x008e620008240000 */
[----:B------:R-:W-:Y:S01]  /*8870*/  NOP ;  /* 0x0000000000007918 */ /* 0x000fe20000000000 */
[----:B-1----:R1:W-:Y:S01]  /*8880*/  SYNCS.ARRIVE.TRANS64.RED.A1T0 RZ, [R71+URZ], RZ ;  /* 0x000000ff47ff79a7 */ /* 0x0023e200081004ff */
[C---:B------:R-:W-:Y:S01]  /*8890*/  FMUL R0, R24.reuse, R4 ;  /* 0x0000000418007220 */ /* 0x040fe20000400000 */
        /* <DEDUP_REMOVED lines=58> */
.L_x_148:
[----:B------:R-:W-:Y:S05]  /*8c40*/  BSYNC.RECONVERGENT B0 ;  /* 0x0000000000007941 */ /* 0x000fea0003800200 */
.L_x_147:
[----:B------:R-:W-:Y:S01]  /*8c50*/  BAR.SYNC.DEFER_BLOCKING 0x1, 0x80 ;  /* 0x0042000000007b1d */ /* 0x000fe20000010000 */
[----:B------:R-:W-:Y:S01]  /*8c60*/  UISETP.NE.AND UP0, UPT, UR47, -0x4, UPT ;  /* 0xfffffffc2f00788c */ /* 0x000fe2000bf05270 */
[----:B------:R-:W-:Y:S08]  /*8c70*/  IADD3 R22, PT, PT, R22, 0x1, RZ ;  /* 0x0000000116167810 */ /* 0x000ff00007ffe0ff */
[----:B------:R-:W-:Y:S05]  /*8c80*/  BRA.U !UP0, `(.L_x_149) ;  /* 0x0000000108287547 */ /* 0x000fea000b800000 */
[----:B------:R-:W-:Y:S01]  /*8c90*/  ISETP.NE.AND P0, PT, R70, RZ, PT ;  /* 0x000000ff4600720c */ /* 0x000fe20003f05270 */
[----:B------:R-:W-:Y:S01]  /*8ca0*/  IMAD.U32 R2, RZ, RZ, UR46 ;  /* 0x0000002eff027e24 */ /* 0x000fe2000f8e00ff */
[----:B------:R-:W-:Y:S01]  /*8cb0*/  UIADD3 UR4, UPT, UPT, UR46, 0x1, URZ ;  /* 0x000000012e047890 */ /* 0x000fe2000fffe0ff */
[----:B------:R-:W-:Y:S03]  /*8cc0*/  IMAD.U32 R0, RZ, RZ, UR52 ;  /* 0x00000034ff007e24 */ /* 0x000fe6000f8e00ff */
[----:B------:R-:W-:Y:S04]  /*8cd0*/  UISETP.NE.AND UP0, UPT, UR4, 0x4, UPT ;  /* 0x000000040400788c */ /* 0x000fe8000bf05270 */
[----:B------:R-:W-:Y:S03]  /*8ce0*/  USEL UR46, UR4, URZ, UP0 ;  /* 0x000000ff042e7287 */ /* 0x000fe60008000000 */
[----:B------:R-:W-:Y:S05]  /*8cf0*/  @P0 LEA R2, R2, UR43, 0x3 ;  /* 0x0000002b02020c11 */ /* 0x000fea000f8e18ff */
[----:B------:R-:W-:Y:S05]  /*8d00*/  @P0 VIADD R2, R2, 0x80 ;  /* 0x0000008002020836 */ /* 0x000fea0000000000 */
[----:B------:R-:W-:Y:S04]  /*8d10*/  @P0 PRMT R0, R0, 0x654, R2 ;  /* 0x0000065400000816 */ /* 0x000fe80000000002 */
[----:B------:R3:W-:Y:S03]  /*8d20*/  @P0 SYNCS.ARRIVE.TRANS64.RED.A1T0 RZ, [R0+URZ], RZ ;  /* 0x000000ff00ff09a7 */ /* 0x0007e600081004ff */
.L_x_149:
[----:B------:R-:W-:Y:S01]  /*8d30*/  R2UR UR4, R57 ;  /* 0x00000000390472ca */ /* 0x000fe200000e0000 */
[----:B------:R-:W-:Y:S01]  /*8d40*/  UISETP.NE.AND UP0, UPT, UR62, URZ, UPT ;  /* 0x000000ff3e00728c */ /* 0x000fe2000bf05270 */
[----:B------:R-:W-:Y:S01]  /*8d50*/  ISETP.NE.AND P0, PT, R60, 0x2, PT ;  /* 0x000000023c00780c */ /* 0x000fe20003f05270 */
[----:B------:R-:W-:Y:S01]  /*8d60*/  UIADD3 UR20, UPT, UPT, UR38, UR63, URZ ;  /* 0x0000003f26147290 */ /* 0x000fe2000fffe0ff */
[----:B------:R-:W-:Y:S01]  /*8d70*/  ISETP.NE.AND P1, PT, R22, 0x4, PT ;  /* 0x000000041600780c */ /* 0x000fe20003f25270 */
[----:B------:R-:W-:Y:S01]  /*8d80*/  UIADD3 UR47, UPT, UPT, UR47, 0x4, URZ ;  /* 0x000000042f2f7890 */ /* 0x000fe2000fffe0ff */
[----:B------:R-:W-:Y:S01]  /*8d90*/  SEL R2, RZ, 0x1, P0 ;  /* 0x00000001ff027807 */ /* 0x000fe20000000000 */
[----:B------:R-:W-:Y:S01]  /*8da0*/  UMOV UR36, UR61 ;  /* 0x0000003d00247c82 */ /* 0x000fe20008000000 */
[----:B---3--:R-:W-:Y:S02]  /*8db0*/  SEL R0, RZ, 0x1, P1 ;  /* 0x00000001ff007807 */ /* 0x008fe40000800000 */
[----:B------:R-:W-:Y:S02]  /*8dc0*/  LOP3.LUT R62, R62, R2, RZ, 0x3c, !PT ;  /* 0x000000023e3e7212 */ /* 0x000fe400078e3cff */
[----:B------:R-:W-:Y:S01]  /*8dd0*/  LOP3.LUT R63, R63, R0, RZ, 0x3c, !PT ;  /* 0x000000003f3f7212 */ /* 0x000fe200078e3cff */
[----:B------:R-:W-:Y:S01]  /*8de0*/  UIADD3 UR24, UPT, UPT, UR37, UR4, URZ ;  /* 0x0000000425187290 */ /* 0x000fe2000fffe0ff */
[----:B------:R-:W-:Y:S02]  /*8df0*/  SEL R60, R60, RZ, P0 ;  /* 0x000000ff3c3c7207 */ /* 0x000fe40000000000 */
[----:B------:R-:W-:Y:S01]  /*8e00*/  SEL R22, R22, RZ, P1 ;  /* 0x000000ff16167207 */ /* 0x000fe20000800000 */
[----:B------:R-:W-:Y:S08]  /*8e10*/  BRA.U UP0, `(.L_x_150) ;  /* 0xffffffd100ac7547 */ /* 0x000ff0000b83ffff */
[----:B------:R-:W3:Y:S01]  /*8e20*/  LDCU.64 UR4, c[0x0][0x888] ;  /* 0x00011100ff0477ac */ /* 0x000ee20008000a00 */
[----:B------:R-:W4:Y:S01]  /*8e30*/  LDCU.64 UR6, c[0x0][0x890] ;  /* 0x00011200ff0677ac */ /* 0x000f220008000a00 */
[----:B---3--:R-:W-:Y:S02]  /*8e40*/  ISETP.NE.U32.AND P2, PT, RZ, UR4, PT ;  /* 0x00000004ff007c0c */ /* 0x008fe4000bf45070 */
[----:B----4-:R-:W-:Y:S02]  /*8e50*/  ISETP.NE.U32.AND P1, PT, RZ, UR6, PT ;  /* 0x00000006ff007c0c */ /* 0x010fe4000bf25070 */
[----:B------:R-:W-:Y:S02]  /*8e60*/  ISETP.NE.AND.EX P2, PT, RZ, UR5, PT, P2 ;  /* 0x00000005ff007c0c */ /* 0x000fe4000bf45320 */
[----:B------:R-:W-:-:S13]  /*8e70*/  ISETP.NE.AND.EX P0, PT, RZ, UR7, PT, P1 ;  /* 0x00000007ff007c0c */ /* 0x000fda000bf05310 */
[----:B------:R-:W-:Y:S05]  /*8e80*/  @P2 BRA P0, `(.L_x_151) ;  /* 0x00000000003c2947 */ /* 0x000fea0000000000 */
[----:B------:R-:W-:-:S13]  /*8e90*/  ISETP.NE.AND.EX P1, PT, RZ, UR7, PT, P1 ;  /* 0x00000007ff007c0c */ /* 0x000fda000bf25310 */
[----:B------:R-:W-:Y:S05]  /*8ea0*/  @P1 BRA `(.L_x_152) ;  /* 0x00000000000c1947 */ /* 0x000fea0003800000 */
[----:B------:R-:W-:-:S13]  /*8eb0*/  FSETP.NEU.AND P0, PT, R27, RZ, PT ;  /* 0x000000ff1b00720b */ /* 0x000fda0003f0d000 */
[----:B------:R-:W-:Y:S05]  /*8ec0*/  @!P0 EXIT ;  /* 0x000000000000894d */ /* 0x000fea0003800000 */
[----:B------:R-:W-:Y:S05]  /*8ed0*/  BRA `(.L_x_151) ;  /* 0x0000000000287947 */ /* 0x000fea0003800000 */
.L_x_152:
[----:B------:R-:W-:Y:S01]  /*8ee0*/  ISETP.NE.AND P0, PT, R59, RZ, PT ;  /* 0x000000ff3b00720c */ /* 0x000fe20003f05270 */
[----:B------:R-:W-:-:S12]  /*8ef0*/  BSSY.RECONVERGENT B0, `(.L_x_151) ;  /* 0x0000008000007945 */ /* 0x000fd80003800200 */
[----:B------:R-:W-:Y:S05]  /*8f00*/  @P0 BRA `(.L_x_153) ;  /* 0x0000000000100947 */ /* 0x000fea0003800000 */
[----:B------:R-:W-:-:S04]  /*8f10*/  ISETP.NE.U32.AND P0, PT, RZ, UR4, PT ;  /* 0x00000004ff007c0c */ /* 0x000fc8000bf05070 */
[----:B------:R-:W-:-:S13]  /*8f20*/  ISETP.NE.AND.EX P0, PT, RZ, UR5, PT, P0 ;  /* 0x00000005ff007c0c */ /* 0x000fda000bf05300 */
[----:B------:R-:W-:Y:S05]  /*8f30*/  @!P0 EXIT ;  /* 0x000000000000894d */ /* 0x000fea0003800000 */
[----:B------:R-:W-:Y:S05]  /*8f40*/  BRA `(.L_x_154) ;  /* 0x0000000000087947 */ /* 0x000fea0003800000 */
.L_x_153:
[----:B------:R-:W-:-:S13]  /*8f50*/  FSETP.NEU.AND P0, PT, R27, RZ, PT ;  /* 0x000000ff1b00720b */ /* 0x000fda0003f0d000 */
[----:B------:R-:W-:Y:S05]  /*8f60*/  @!P0 EXIT ;  /* 0x000000000000894d */ /* 0x000fea0003800000 */
.L_x_154:
[----:B------:R-:W-:Y:S05]  /*8f70*/  BSYNC.RECONVERGENT B0 ;  /* 0x0000000000007941 */ /* 0x000fea0003800200 */
.L_x_151:
[----:B------:R-:W-:Y:S01]  /*8f80*/  ULEA UR6, UR46, UR43, 0x3 ;  /* 0x0000002b2e067291 */ /* 0x000fe2000f8e18ff */
[----:B------:R-:W-:-:S04]  /*8f90*/  DEPBAR.LE SB0, 0x0 ;  /* 0x000080000000791a */ /* 0x000fc80000000000 */
[----:B------:R-:W-:-:S04]  /*8fa0*/  UIADD3 UR6, UPT, UPT, UR6, 0x80, URZ ;  /* 0x0000008006067890 */ /* 0x000fc8000fffe0ff */
[----:B------:R-:W-:-:S09]  /*8fb0*/  UPRMT UR6, UR52, 0x654, UR6 ;  /* 0x0000065434067896 */ /* 0x000fd20008000006 */
[----:B------:R-:W-:Y:S01]  /*8fc0*/  SYNCS.ARRIVE.TRANS64.RED.A1T0 RZ, [UR6], RZ ;  /* 0x000000ffffff79a7 */ /* 0x000fe20008100406 */
[----:B------:R-:W-:Y:S05]  /*8fd0*/  EXIT ;  /* 0x000000000000794d */ /* 0x000fea0003800000 */
.L_x_24:
[----:B---3--:R3:W4:Y:S02]  /*8fe0*/  SYNCS.PHASECHK.TRANS64.TRYWAIT P0, [R0+URZ+0x120], R2 ;  /* 0x00012002000075a7 */ /* 0x00872400080011ff */
[----:B----4-:R-:W-:Y:S05]  /*8ff0*/  @!P0 NANOSLEEP.SYNCS 0x989680 ;  /* 0x009896800000895d */ /* 0x010fea0003900000 */
[----:B------:R-:W4:Y:S02]  /*9000*/  @!P0 SYNCS.PHASECHK.TRANS64 P0, [R0+URZ+0x120], R2 ;  /* 0x00012002000085a7 */ /* 0x000f2400080010ff */
[----:B----4-:R-:W-:Y:S05]  /*9010*/  @!P0 BRA `(.L_x_24) ;  /* 0xfffffffc00f08947 */ /* 0x010fea000383ffff */
[----:B------:R-:W-:Y:S05]  /*9020*/  BRA `(.L_x_155) ;  /* 0xffffff8800ec7947 */ /* 0x000fea000383ffff */
.L_x_27:
[----:B--2---:R-:W-:-:S07]  /*9030*/  MOV R0, UR5 ;  /* 0x0000000500007c02 */ /* 0x004fce0008000f00 */
.L_x_156:
[----:B--2---:R2:W3:Y:S02]  /*9040*/  SYNCS.PHASECHK.TRANS64.TRYWAIT P0, [R0+URZ+0x30], R3 ;  /* 0x00003003000075a7 */ /* 0x0044e400080011ff */
[----:B---3--:R-:W-:Y:S05]  /*9050*/  @!P0 NANOSLEEP.SYNCS 0x989680 ;  /* 0x009896800000895d */ /* 0x008fea0003900000 */
[----:B------:R-:W3:Y:S02]  /*9060*/  @!P0 SYNCS.PHASECHK.TRANS64 P0, [R0+URZ+0x30], R3 ;  /* 0x00003003000085a7 */ /* 0x000ee400080010ff */
[----:B---3--:R-:W-:Y:S05]  /*9070*/  @!P0 BRA `(.L_x_156) ;  /* 0xfffffffc00f08947 */ /* 0x008fea000383ffff */
[----:B------:R-:W-:Y:S05]  /*9080*/  BRA `(.L_x_26) ;  /* 0xffffff8c00447947 */ /* 0x000fea000383ffff */
.L_x_36:
[----:B-1----:R-:W-:-:S07]  /*9090*/  MOV R0, UR6 ;  /* 0x0000000600007c02 */ /* 0x002fce0008000f00 */
.L_x_157:
[----:B-1----:R1:W2:Y:S02]  /*90a0*/  SYNCS.PHASECHK.TRANS64.TRYWAIT P0, [R0+URZ+0x30], R3 ;  /* 0x00003003000075a7 */ /* 0x0022a400080011ff */
[----:B--2---:R-:W-:Y:S05]  /*90b0*/  @!P0 NANOSLEEP.SYNCS 0x989680 ;  /* 0x009896800000895d */ /* 0x004fea0003900000 */
[----:B------:R-:W2:Y:S02]  /*90c0*/  @!P0 SYNCS.PHASECHK.TRANS64 P0, [R0+URZ+0x30], R3 ;  /* 0x00003003000085a7 */ /* 0x000ea400080010ff */
[----:B--2---:R-:W-:Y:S05]  /*90d0*/  @!P0 BRA `(.L_x_157) ;  /* 0xfffffffc00f08947 */ /* 0x004fea000383ffff */
[----:B------:R-:W-:Y:S05]  /*90e0*/  BRA `(.L_x_35) ;  /* 0xffffff9000587947 */ /* 0x000fea000383ffff */
.L_x_43:
[----:B-1----:R1:W4:Y:S02]  /*90f0*/  SYNCS.PHASECHK.TRANS64.TRYWAIT P0, [R3+URZ+0xb0], R0 ;  /* 0x0000b000030075a7 */ /* 0x00232400080011ff */
[----:B----4-:R-:W-:Y:S05]  /*9100*/  @!P0 NANOSLEEP.SYNCS 0x989680 ;  /* 0x009896800000895d */ /* 0x010fea0003900000 */
[----:B------:R-:W4:Y:S02]  /*9110*/  @!P0 SYNCS.PHASECHK.TRANS64 P0, [R3+URZ+0xb0], R0 ;  /* 0x0000b000030085a7 */ /* 0x000f2400080010ff */
[----:B----4-:R-:W-:Y:S05]  /*9120*/  @!P0 BRA `(.L_x_43) ;  /* 0xfffffffc00f08947 */ /* 0x010fea000383ffff */
[----:B------:R-:W-:Y:S05]  /*9130*/  BRA `(.L_x_158) ;  /* 0xffffff94004c7947 */ /* 0x000fea000383ffff */
.L_x_47:
[----:B------:R-:W-:-:S07]  /*9140*/  MOV R0, UR4 ;  /* 0x0000000400007c02 */ /* 0x000fce0008000f00 */
.L_x_159:
[----:B-1----:R1:W2:Y:S02]  /*9150*/  SYNCS.PHASECHK.TRANS64.TRYWAIT P0, [R0+URZ], R2 ;  /* 0x00000002000075a7 */ /* 0x0022a400080011ff */
[----:B--2---:R-:W-:Y:S05]  /*9160*/  @!P0 NANOSLEEP.SYNCS 0x989680 ;  /* 0x009896800000895d */ /* 0x004fea0003900000 */
[----:B------:R-:W2:Y:S02]  /*9170*/  @!P0 SYNCS.PHASECHK.TRANS64 P0, [R0+URZ], R2 ;  /* 0x00000002000085a7 */ /* 0x000ea400080010ff */
[----:B--2---:R-:W-:Y:S05]  /*9180*/  @!P0 BRA `(.L_x_159) ;  /* 0xfffffffc00f08947 */ /* 0x004fea000383ffff */
[----:B------:R-:W-:Y:S05]  /*9190*/  BRA `(.L_x_160) ;  /* 0xffffff9800f47947 */ /* 0x000fea000383ffff */
.L_x_48:
[----:B------:R-:W-:-:S07]  /*91a0*/  MOV R0, UR5 ;  /* 0x0000000500007c02 */ /* 0x000fce0008000f00 */
.L_x_161:
[----:B-1----:R1:W2:Y:S02]  /*91b0*/  SYNCS.PHASECHK.TRANS64.TRYWAIT P0, [R0+URZ], R3 ;  /* 0x00000003000075a7 */ /* 0x0022a400080011ff */
[----:B--2---:R-:W-:Y:S05]  /*91c0*/  @!P0 NANOSLEEP.SYNCS 0x989680 ;  /* 0x009896800000895d */ /* 0x004fea0003900000 */
[----:B------:R-:W2:Y:S02]  /*91d0*/  @!P0 SYNCS.PHASECHK.TRANS64 P0, [R0+URZ], R3 ;  /* 0x00000003000085a7 */ /* 0x000ea400080010ff */
[----:B--2---:R-:W-:Y:S05]  /*91e0*/  @!P0 BRA `(.L_x_161) ;  /* 0xfffffffc00f08947 */ /* 0x004fea000383ffff */
[----:B------:R-:W-:Y:S05]  /*91f0*/  BRA `(.L_x_162) ;  /* 0xffffff9c00007947 */ /* 0x000fea000383ffff */
.L_x_49:
[----:B------:R-:W-:-:S07]  /*9200*/  MOV R0, UR5 ;  /* 0x0000000500007c02 */ /* 0x000fce0008000f00 */
.L_x_163:
[----:B-1----:R1:W2:Y:S02]  /*9210*/  SYNCS.PHASECHK.TRANS64.TRYWAIT P0, [R0+URZ], R3 ;  /* 0x00000003000075a7 */ /* 0x0022a400080011ff */
[----:B--2---:R-:W-:Y:S05]  /*9220*/  @!P0 NANOSLEEP.SYNCS 0x989680 ;  /* 0x009896800000895d */ /* 0x004fea0003900000 */
[----:B------:R-:W2:Y:S02]  /*9230*/  @!P0 SYNCS.PHASECHK.TRANS64 P0, [R0+URZ], R3 ;  /* 0x00000003000085a7 */ /* 0x000ea400080010ff */
[----:B--2---:R-:W-:Y:S05]  /*9240*/  @!P0 BRA `(.L_x_163) ;  /* 0xfffffffc00f08947 */ /* 0x004fea000383ffff */
[----:B------:R-:W-:Y:S05]  /*9250*/  BRA `(.L_x_164) ;  /* 0xffffff9c000c7947 */ /* 0x000fea000383ffff */
.L_x_50:
[----:B------:R-:W-:-:S07]  /*9260*/  MOV R0, UR5 ;  /* 0x0000000500007c02 */ /* 0x000fce0008000f00 */
.L_x_165:
[----:B-1----:R1:W2:Y:S02]  /*9270*/  SYNCS.PHASECHK.TRANS64.TRYWAIT P0, [R0+URZ], R3 ;  /* 0x00000003000075a7 */ /* 0x0022a400080011ff */
[----:B--2---:R-:W-:Y:S05]  /*9280*/  @!P0 NANOSLEEP.SYNCS 0x989680 ;  /* 0x009896800000895d */ /* 0x004fea0003900000 */
[----:B------:R-:W2:Y:S02]  /*9290*/  @!P0 SYNCS.PHASECHK.TRANS64 P0, [R0+URZ], R3 ;  /* 0x00000003000085a7 */ /* 0x000ea400080010ff */
[----:B--2---:R-:W-:Y:S05]  /*92a0*/  @!P0 BRA `(.L_x_165) ;  /* 0xfffffffc00f08947 */ /* 0x004fea000383ffff */
[----:B------:R-:W-:Y:S05]  /*92b0*/  BRA `(.L_x_166) ;  /* 0xffffff9c00187947 */ /* 0x000fea000383ffff */
.L_x_51:
[----:B------:R-:W-:-:S07]  /*92c0*/  MOV R0, UR5 ;  /* 0x0000000500007c02 */ /* 0x000fce0008000f00 */
.L_x_167:
[----:B-1----:R1:W2:Y:S02]  /*92d0*/  SYNCS.PHASECHK.TRANS64.TRYWAIT P0, [R0+URZ], R3 ;  /* 0x00000003000075a7 */ /* 0x0022a400080011ff */
[----:B--2---:R-:W-:Y:S05]  /*92e0*/  @!P0 NANOSLEEP.SYNCS 0x989680 ;  /* 0x009896800000895d */ /* 0x004fea0003900000 */
[----:B------:R-:W2:Y:S02]  /*92f0*/  @!P0 SYNCS.PHASECHK.TRANS64 P0, [R0+URZ], R3 ;  /* 0x00000003000085a7 */ /* 0x000ea400080010ff */
[----:B--2---:R-:W-:Y:S05]  /*9300*/  @!P0 BRA `(.L_x_167) ;  /* 0xfffffffc00f08947 */ /* 0x004fea000383ffff */
[----:B------:R-:W-:Y:S05]  /*9310*/  BRA `(.L_x_168) ;  /* 0xffffff9c00247947 */ /* 0x000fea000383ffff */
.L_x_54:
[----:B--2---:R2:W3:Y:S02]  /*9320*/  SYNCS.PHASECHK.TRANS64.TRYWAIT P0, [R2+URZ+0x110], R4 ;  /* 0x00011004020075a7 */ /* 0x0044e400080011ff */
[----:B---3--:R-:W-:Y:S05]  /*9330*/  @!P0 NANOSLEEP.SYNCS 0x989680 ;  /* 0x009896800000895d */ /* 0x008fea0003900000 */
[----:B------:R-:W3:Y:S02]  /*9340*/  @!P0 SYNCS.PHASECHK.TRANS64 P0, [R2+URZ+0x110], R4 ;  /* 0x00011004020085a7 */ /* 0x000ee400080010ff */
[----:B---3--:R-:W-:Y:S05]  /*9350*/  @!P0 BRA `(.L_x_54) ;  /* 0xfffffffc00f08947 */ /* 0x008fea000383ffff */
[----:B------:R-:W-:Y:S05]  /*9360*/  BRA `(.L_x_169) ;  /* 0xffffff9c00807947 */ /* 0x000fea000383ffff */
.L_x_55:
[----:B------:R-:W-:-:S07]  /*9370*/  MOV R2, UR4 ;  /* 0x0000000400027c02 */ /* 0x000fce0008000f00 */
.L_x_170:
[----:B--2---:R2:W3:Y:S02]  /*9380*/  SYNCS.PHASECHK.TRANS64.TRYWAIT P0, [R2+URZ+0xc0], R5 ;  /* 0x0000c005020075a7 */ /* 0x0044e400080011ff */
[----:B---3--:R-:W-:Y:S05]  /*9390*/  @!P0 NANOSLEEP.SYNCS 0x989680 ;  /* 0x009896800000895d */ /* 0x008fea0003900000 */
[----:B------:R-:W3:Y:S02]  /*93a0*/  @!P0 SYNCS.PHASECHK.TRANS64 P0, [R2+URZ+0xc0], R5 ;  /* 0x0000c005020085a7 */ /* 0x000ee400080010ff */
[----:B---3--:R-:W-:Y:S05]  /*93b0*/  @!P0 BRA `(.L_x_170) ;  /* 0xfffffffc00f08947 */ /* 0x008fea000383ffff */
[----:B------:R-:W-:Y:S05]  /*93c0*/  BRA `(.L_x_171) ;  /* 0xffffff9c00907947 */ /* 0x000fea000383ffff */
.L_x_56:
[----:B--2---:R2:W3:Y:S02]  /*93d0*/  SYNCS.PHASECHK.TRANS64.TRYWAIT P1, [R2+URZ+0xb0], R4 ;  /* 0x0000b004020075a7 */ /* 0x0044e400080211ff */
[----:B---3--:R-:W-:Y:S05]  /*93e0*/  @!P1 NANOSLEEP.SYNCS 0x989680 ;  /* 0x009896800000995d */ /* 0x008fea0003900000 */
[----:B------:R-:W3:Y:S02]  /*93f0*/  @!P1 SYNCS.PHASECHK.TRANS64 P1, [R2+URZ+0xb0], R4 ;  /* 0x0000b004020095a7 */ /* 0x000ee400080210ff */
[----:B---3--:R-:W-:Y:S05]  /*9400*/  @!P1 BRA `(.L_x_56) ;  /* 0xfffffffc00f09947 */ /* 0x008fea000383ffff */
[----:B------:R-:W-:Y:S05]  /*9410*/  BRA `(.L_x_172) ;  /* 0xffffff9c00c07947 */ /* 0x000fea000383ffff */
.L_x_59:
[----:B------:R-:W-:-:S07]  /*9420*/  MOV R0, UR4 ;  /* 0x0000000400007c02 */ /* 0x000fce0008000f00 */
.L_x_173:
[----:B--2---:R2:W3:Y:S02]  /*9430*/  SYNCS.PHASECHK.TRANS64.TRYWAIT P0, [R0+URZ+0xc0], R2 ;  /* 0x0000c002000075a7 */ /* 0x0044e400080011ff */
[----:B---3--:R-:W-:Y:S05]  /*9440*/  @!P0 NANOSLEEP.SYNCS 0x989680 ;  /* 0x009896800000895d */ /* 0x008fea0003900000 */
[----:B------:R-:W3:Y:S02]  /*9450*/  @!P0 SYNCS.PHASECHK.TRANS64 P0, [R0+URZ+0xc0], R2 ;  /* 0x0000c002000085a7 */ /* 0x000ee400080010ff */
[----:B---3--:R-:W-:Y:S05]  /*9460*/  @!P0 BRA `(.L_x_173) ;  /* 0xfffffffc00f08947 */ /* 0x008fea000383ffff */
[----:B------:R-:W-:Y:S05]  /*9470*/  BRA `(.L_x_58) ;  /* 0xffffffa000147947 */ /* 0x000fea000383ffff */
.L_x_68:
[----:B--2---:R-:W-:-:S04]  /*9480*/  MOV R5, UR5 ;  /* 0x0000000500057c02 */ /* 0x004fc80008000f00 */
[----:B------:R2:W3:Y:S03]  /*9490*/  SYNCS.PHASECHK.TRANS64.TRYWAIT P0, [R5+URZ+0x8], R6 ;  /* 0x00000806050075a7 */ /* 0x0004e600080011ff */
[----:B---3--:R-:W-:Y:S05]  /*94a0*/  @!P0 NANOSLEEP.SYNCS 0x989680 ;  /* 0x009896800000895d */ /* 0x008fea0003900000 */
[----:B------:R-:W3:Y:S02]  /*94b0*/  @!P0 SYNCS.PHASECHK.TRANS64 P0, [R5+URZ+0x8], R6 ;  /* 0x00000806050085a7 */ /* 0x000ee400080010ff */
[----:B---3--:R-:W-:Y:S05]  /*94c0*/  @!P0 BRA `(.L_x_68) ;  /* 0xfffffffc00ec8947 */ /* 0x008fea000383ffff */
[----:B------:R-:W-:Y:S05]  /*94d0*/  BRA `(.L_x_67) ;  /* 0xffffffa000c87947 */ /* 0x000fea000383ffff */
.L_x_70:
[----:B------:R-:W-:Y:S01]  /*94e0*/  BSSY B0, `(.L_x_174) ;  /* 0x0000006000007945 */ /* 0x000fe20003800000 */
[----:B------:R-:W-:-:S07]  /*94f0*/  MOV R15, 0xffffffff ;  /* 0xffffffff000f7802 */ /* 0x000fce0000000f00 */
[----:B-12--5:R-:W-:Y:S05]  /*9500*/  WARPSYNC.COLLECTIVE R15, `(.L_x_175) ;  /* 0x000000000f0c7348 */ /* 0x026fea0003c00000 */
[----:B------:R-:W-:Y:S02]  /*9510*/  ELECT P6, UR79, PT ;  /* 0x00000000004f782f */ /* 0x000fe400038c0000 */
[----:B------:R-:W-:Y:S01]  /*9520*/  MOV R14, UR79 ;  /* 0x0000004f000e7c02 */ /* 0x000fe20008000f00 */
[----:B-12--5:R-:W-:Y:S10]  /*9530*/  ENDCOLLECTIVE ;  /* 0x000000000000791b */ /* 0x026ff40003800000 */
.L_x_175:
[----:B------:R-:W-:Y:S05]  /*9540*/  BSYNC B0 ;  /* 0x0000000000007941 */ /* 0x000fea0003800000 */
.L_x_174:
[----:B------:R-:W-:Y:S01]  /*9550*/  PLOP3.LUT P0, PT, P6, PT, PT, 0x80, 0x8 ;  /* 0x000000000008781c */ /* 0x000fe2000370f070 */
[----:B------:R-:W-:-:S12]  /*9560*/  BRA `(.L_x_176) ;  /* 0xffffffa000f47947 */ /* 0x000fd8000383ffff */
.L_x_72:
[----:B--2---:R-:W-:-:S04]  /*9570*/  MOV R0, UR5 ;  /* 0x0000000500007c02 */ /* 0x004fc80008000f00 */
[----:B------:R2:W3:Y:S03]  /*9580*/  SYNCS.PHASECHK.TRANS64.TRYWAIT P0, [R0+URZ+0x8], R4 ;  /* 0x00000804000075a7 */ /* 0x0004e600080011ff */
[----:B---3--:R-:W-:Y:S05]  /*9590*/  @!P0 NANOSLEEP.SYNCS 0x989680 ;  /* 0x009896800000895d */ /* 0x008fea0003900000 */
[----:B------:R-:W3:Y:S02]  /*95a0*/  @!P0 SYNCS.PHASECHK.TRANS64 P0, [R0+URZ+0x8], R4 ;  /* 0x00000804000085a7 */ /* 0x000ee400080010ff */
[----:B---3--:R-:W-:Y:S05]  /*95b0*/  @!P0 BRA `(.L_x_72) ;  /* 0xfffffffc00ec8947 */ /* 0x008fea000383ffff */
[----:B------:R-:W-:Y:S05]  /*95c0*/  BRA `(.L_x_71) ;  /* 0xffffffa000f87947 */ /* 0x000fea000383ffff */
.L_x_73:
[----:B-1----:R1:W2:Y:S02]  /*95d0*/  SYNCS.PHASECHK.TRANS64.TRYWAIT P0, [R0+URZ+0xb0], R4 ;  /* 0x0000b004000075a7 */ /* 0x0022a400080011ff */
[----:B--2---:R-:W-:Y:S05]  /*95e0*/  @!P0 NANOSLEEP.SYNCS 0x989680 ;  /* 0x009896800000895d */ /* 0x004fea0003900000 */
[----:B------:R-:W2:Y:S02]  /*95f0*/  @!P0 SYNCS.PHASECHK.TRANS64 P0, [R0+URZ+0xb0], R4 ;  /* 0x0000b004000085a7 */ /* 0x000ea400080010ff */
[----:B--2---:R-:W-:Y:S05]  /*9600*/  @!P0 BRA `(.L_x_73) ;  /* 0xfffffffc00f08947 */ /* 0x004fea000383ffff */
[----:B------:R-:W-:Y:S05]  /*9610*/  BRA `(.L_x_177) ;  /* 0xffffffa800047947 */ /* 0x000fea000383ffff */
.L_x_75:
[----:B------:R-:W-:-:S07]  /*9620*/  MOV R0, UR46 ;  /* 0x0000002e00007c02 */ /* 0x000fce0008000f00 */
.L_x_178:
[----:B-1----:R1:W2:Y:S02]  /*9630*/  SYNCS.PHASECHK.TRANS64.TRYWAIT P0, [R0+URZ+0xf0], R4 ;  /* 0x0000f004000075a7 */ /* 0x0022a400080011ff */
[----:B--2---:R-:W-:Y:S05]  /*9640*/  @!P0 NANOSLEEP.SYNCS 0x989680 ;  /* 0x009896800000895d */ /* 0x004fea0003900000 */
[----:B------:R-:W2:Y:S02]  /*9650*/  @!P0 SYNCS.PHASECHK.TRANS64 P0, [R0+URZ+0xf0], R4 ;  /* 0x0000f004000085a7 */ /* 0x000ea400080010ff */
[----:B--2---:R-:W-:Y:S05]  /*9660*/  @!P0 BRA `(.L_x_178) ;  /* 0xfffffffc00f08947 */ /* 0x004fea000383ffff */
[----:B------:R-:W-:Y:S05]  /*9670*/  BRA `(.L_x_179) ;  /* 0xffffffa800507947 */ /* 0x000fea000383ffff */
.L_x_78:
[----:B------:R-:W-:Y:S07]  /*9680*/  MOV R0, UR7 ;  /* 0x0000000700007c02 */ /* 0x000fee0008000f00 */
.L_x_180:
[----:B-1----:R1:W2:Y:S02]  /*9690*/  SYNCS.PHASECHK.TRANS64.TRYWAIT P0, [R0+URZ], R4 ;  /* 0x00000004000075a7 */ /* 0x0022a400080011ff */
[----:B--2---:R-:W-:Y:S05]  /*96a0*/  @!P0 NANOSLEEP.SYNCS 0x989680 ;  /* 0x009896800000895d */ /* 0x004fea0003900000 */
[----:B------:R-:W2:Y:S02]  /*96b0*/  @!P0 SYNCS.PHASECHK.TRANS64 P0, [R0+URZ], R4 ;  /* 0x00000004000085a7 */ /* 0x000ea400080010ff */
[----:B--2---:R-:W-:Y:S05]  /*96c0*/  @!P0 BRA `(.L_x_180) ;  /* 0xfffffffc00f08947 */ /* 0x004fea000383ffff */
[----:B------:R-:W-:Y:S05]  /*96d0*/  BRA `(.L_x_77) ;  /* 0xffffffa800647947 */ /* 0x000fea000383ffff */
.L_x_82:
[----:B-1----:R-:W-:-:S07]  /*96e0*/  MOV R0, UR4 ;  /* 0x0000000400007c02 */ /* 0x002fce0008000f00 */
.L_x_181:
[----:B-1----:R1:W2:Y:S02]  /*96f0*/  SYNCS.PHASECHK.TRANS64.TRYWAIT P0, [R0+URZ], R2 ;  /* 0x00000002000075a7 */ /* 0x0022a400080011ff */
[----:B--2---:R-:W-:Y:S05]  /*9700*/  @!P0 NANOSLEEP.SYNCS 0x989680 ;  /* 0x009896800000895d */ /* 0x004fea0003900000 */
[----:B------:R-:W2:Y:S02]  /*9710*/  @!P0 SYNCS.PHASECHK.TRANS64 P0, [R0+URZ], R2 ;  /* 0x00000002000085a7 */ /* 0x000ea400080010ff */
[----:B--2---:R-:W-:Y:S05]  /*9720*/  @!P0 BRA `(.L_x_181) ;  /* 0xfffffffc00f08947 */ /* 0x004fea000383ffff */
[----:B------:R-:W-:Y:S05]  /*9730*/  BRA `(.L_x_182) ;  /* 0xffffffac00a87947 */ /* 0x000fea000383ffff */
.L_x_83:
[----:B------:R-:W-:-:S07]  /*9740*/  MOV R0, UR5 ;  /* 0x0000000500007c02 */ /* 0x000fce0008000f00 */
.L_x_183:
[----:B-1----:R1:W2:Y:S02]  /*9750*/  SYNCS.PHASECHK.TRANS64.TRYWAIT P0, [R0+URZ], R3 ;  /* 0x00000003000075a7 */ /* 0x0022a400080011ff */
[----:B--2---:R-:W-:Y:S05]  /*9760*/  @!P0 NANOSLEEP.SYNCS 0x989680 ;  /* 0x009896800000895d */ /* 0x004fea0003900000 */
[----:B------:R-:W2:Y:S02]  /*9770*/  @!P0 SYNCS.PHASECHK.TRANS64 P0, [R0+URZ], R3 ;  /* 0x00000003000085a7 */ /* 0x000ea400080010ff */
[----:B--2---:R-:W-:Y:S05]  /*9780*/  @!P0 BRA `(.L_x_183) ;  /* 0xfffffffc00f08947 */ /* 0x004fea000383ffff */
[----:B------:R-:W-:Y:S05]  /*9790*/  BRA `(.L_x_184) ;  /* 0xffffffac00b47947 */ /* 0x000fea000383ffff */
.L_x_84:
[----:B------:R-:W-:-:S07]  /*97a0*/  MOV R0, UR5 ;  /* 0x0000000500007c02 */ /* 0x000fce0008000f00 */
.L_x_185:
[----:B-1----:R1:W2:Y:S02]  /*97b0*/  SYNCS.PHASECHK.TRANS64.TRYWAIT P0, [R0+URZ], R3 ;  /* 0x00000003000075a7 */ /* 0x0022a400080011ff */
[----:B--2---:R-:W-:Y:S05]  /*97c0*/  @!P0 NANOSLEEP.SYNCS 0x989680 ;  /* 0x009896800000895d */ /* 0x004fea0003900000 */
[----:B------:R-:W2:Y:S02]  /*97d0*/  @!P0 SYNCS.PHASECHK.TRANS64 P0, [R0+URZ], R3 ;  /* 0x00000003000085a7 */ /* 0x000ea400080010ff */
[----:B--2---:R-:W-:Y:S05]  /*97e0*/  @!P0 BRA `(.L_x_185) ;  /* 0xfffffffc00f08947 */ /* 0x004fea000383ffff */
[----:B------:R-:W-:Y:S05]  /*97f0*/  BRA `(.L_x_186) ;  /* 0xffffffac00c07947 */ /* 0x000fea000383ffff */
.L_x_87:
[----:B------:R-:W-:-:S07]  /*9800*/  MOV R0, UR41 ;  /* 0x0000002900007c02 */ /* 0x000fce0008000f00 */
.L_x_187:
[----:B-1----:R1:W2:Y:S02]  /*9810*/  SYNCS.PHASECHK.TRANS64.TRYWAIT P1, [R0+URZ+0x130], R2 ;  /* 0x00013002000075a7 */ /* 0x0022a400080211ff */
[----:B--2---:R-:W-:Y:S05]  /*9820*/  @!P1 NANOSLEEP.SYNCS 0x989680 ;  /* 0x009896800000995d */ /* 0x004fea0003900000 */
[----:B------:R-:W2:Y:S02]  /*9830*/  @!P1 SYNCS.PHASECHK.TRANS64 P1, [R0+URZ+0x130], R2 ;  /* 0x00013002000095a7 */ /* 0x000ea400080210ff */
[----:B--2---:R-:W-:Y:S05]  /*9840*/  @!P1 BRA `(.L_x_187) ;  /* 0xfffffffc00f09947 */ /* 0x004fea000383ffff */
[----:B------:R-:W-:Y:S05]  /*9850*/  BRA `(.L_x_188) ;  /* 0xffffffb0000c7947 */ /* 0x000fea000383ffff */
.L_x_92:
[----:B---3--:R3:W4:Y:S02]  /*9860*/  SYNCS.PHASECHK.TRANS64.TRYWAIT P0, [R12+URZ+0xb0], R0 ;  /* 0x0000b0000c0075a7 */ /* 0x00872400080011ff */
[----:B----4-:R-:W-:Y:S05]  /*9870*/  @!P0 NANOSLEEP.SYNCS 0x989680 ;  /* 0x009896800000895d */ /* 0x010fea0003900000 */
[----:B------:R-:W4:Y:S02]  /*9880*/  @!P0 SYNCS.PHASECHK.TRANS64 P0, [R12+URZ+0xb0], R0 ;  /* 0x0000b0000c0085a7 */ /* 0x000f2400080010ff */
[----:B----4-:R-:W-:Y:S05]  /*9890*/  @!P0 BRA `(.L_x_92) ;  /* 0xfffffffc00f08947 */ /* 0x010fea000383ffff */
[----:B------:R-:W-:Y:S05]  /*98a0*/  BRA `(.L_x_189) ;  /* 0xffffffb400347947 */ /* 0x000fea000383ffff */
.L_x_95:
[----:B-1----:R-:W-:Y:S07]  /*98b0*/  MOV R0, UR21 ;  /* 0x0000001500007c02 */ /* 0x002fee0008000f00 */
.L_x_190:
[----:B-1----:R1:W3:Y:S02]  /*98c0*/  SYNCS.PHASECHK.TRANS64.TRYWAIT P2, [R0+URZ+0xa8], R6 ;  /* 0x0000a806000075a7 */ /* 0x0022e400080411ff */
[----:B---3--:R-:W-:Y:S05]  /*98d0*/  @!P2 NANOSLEEP.SYNCS 0x989680 ;  /* 0x009896800000a95d */ /* 0x008fea0003900000 */
[----:B------:R-:W3:Y:S02]  /*98e0*/  @!P2 SYNCS.PHASECHK.TRANS64 P2, [R0+URZ+0xa8], R6 ;  /* 0x0000a8060000a5a7 */ /* 0x000ee400080410ff */
[----:B---3--:R-:W-:Y:S05]  /*98f0*/  @!P2 BRA `(.L_x_190) ;  /* 0xfffffffc00f0a947 */ /* 0x008fea000383ffff */
[----:B------:R-:W-:Y:S05]  /*9900*/  BRA `(.L_x_94) ;  /* 0xffffffb8009c7947 */ /* 0x000fea000383ffff */
.L_x_98:
[----:B------:R-:W-:Y:S07]  /*9910*/  MOV R0, UR21 ;  /* 0x0000001500007c02 */ /* 0x000fee0008000f00 */
.L_x_191:
[----:B-1----:R1:W3:Y:S02]  /*9920*/  SYNCS.PHASECHK.TRANS64.TRYWAIT P0, [R0+URZ+0x80], R9 ;  /* 0x00008009000075a7 */ /* 0x0022e400080011ff */
[----:B---3--:R-:W-:Y:S05]  /*9930*/  @!P0 NANOSLEEP.SYNCS 0x989680 ;  /* 0x009896800000895d */ /* 0x008fea0003900000 */
[----:B------:R-:W3:Y:S02]  /*9940*/  @!P0 SYNCS.PHASECHK.TRANS64 P0, [R0+URZ+0x80], R9 ;  /* 0x00008009000085a7 */ /* 0x000ee400080010ff */
[----:B---3--:R-:W-:Y:S05]  /*9950*/  @!P0 BRA `(.L_x_191) ;  /* 0xfffffffc00f08947 */ /* 0x008fea000383ffff */
[----:B------:R-:W-:Y:S05]  /*9960*/  BRA `(.L_x_192) ;  /* 0xffffffb800f87947 */ /* 0x000fea000383ffff */
.L_x_99:
[----:B------:R-:W-:Y:S07]  /*9970*/  MOV R0, UR21 ;  /* 0x0000001500007c02 */ /* 0x000fee0008000f00 */
.L_x_193:
[----:B-1----:R1:W3:Y:S02]  /*9980*/  SYNCS.PHASECHK.TRANS64.TRYWAIT P0, [R0+URZ+0x88], R9 ;  /* 0x00008809000075a7 */ /* 0x0022e400080011ff */
[----:B---3--:R-:W-:Y:S05]  /*9990*/  @!P0 NANOSLEEP.SYNCS 0x989680 ;  /* 0x009896800000895d */ /* 0x008fea0003900000 */
[----:B------:R-:W3:Y:S02]  /*99a0*/  @!P0 SYNCS.PHASECHK.TRANS64 P0, [R0+URZ+0x88], R9 ;  /* 0x00008809000085a7 */ /* 0x000ee400080010ff */
[----:B---3--:R-:W-:Y:S05]  /*99b0*/  @!P0 BRA `(.L_x_193) ;  /* 0xfffffffc00f08947 */ /* 0x008fea000383ffff */
[----:B------:R-:W-:Y:S05]  /*99c0*/  BRA `(.L_x_194) ;  /* 0xffffffbc00547947 */ /* 0x000fea000383ffff */
.L_x_100:
[----:B------:R-:W-:Y:S07]  /*99d0*/  MOV R0, UR21 ;  /* 0x0000001500007c02 */ /* 0x000fee0008000f00 */
.L_x_195:
[----:B-1----:R1:W3:Y:S02]  /*99e0*/  SYNCS.PHASECHK.TRANS64.TRYWAIT P0, [R0+URZ+0x90], R9 ;  /* 0x00009009000075a7 */ /* 0x0022e400080011ff */
[----:B---3--:R-:W-:Y:S05]  /*99f0*/  @!P0 NANOSLEEP.SYNCS 0x989680 ;  /* 0x009896800000895d */ /* 0x008fea0003900000 */
[----:B------:R-:W3:Y:S02]  /*9a00*/  @!P0 SYNCS.PHASECHK.TRANS64 P0, [R0+URZ+0x90], R9 ;  /* 0x00009009000085a7 */ /* 0x000ee400080010ff */
[----:B---3--:R-:W-:Y:S05]  /*9a10*/  @!P0 BRA `(.L_x_195) ;  /* 0xfffffffc00f08947 */ /* 0x008fea000383ffff */
[----:B------:R-:W-:Y:S05]  /*9a20*/  BRA `(.L_x_196) ;  /* 0xffffffbc00b07947 */ /* 0x000fea000383ffff */
.L_x_101:
[----:B------:R-:W-:Y:S07]  /*9a30*/  MOV R0, UR21 ;  /* 0x0000001500007c02 */ /* 0x000fee0008000f00 */
.L_x_197:
[----:B-1----:R1:W3:Y:S02]  /*9a40*/  SYNCS.PHASECHK.TRANS64.TRYWAIT P0, [R0+URZ+0x98], R9 ;  /* 0x00009809000075a7 */ /* 0x0022e400080011ff */
[----:B---3--:R-:W-:Y:S05]  /*9a50*/  @!P0 NANOSLEEP.SYNCS 0x989680 ;  /* 0x009896800000895d */ /* 0x008fea0003900000 */
[----:B------:R-:W3:Y:S02]  /*9a60*/  @!P0 SYNCS.PHASECHK.TRANS64 P0, [R0+URZ+0x98], R9 ;  /* 0x00009809000085a7 */ /* 0x000ee400080010ff */
[----:B---3--:R-:W-:Y:S05]  /*9a70*/  @!P0 BRA `(.L_x_197) ;  /* 0xfffffffc00f08947 */ /* 0x008fea000383ffff */
[----:B------:R-:W-:Y:S05]  /*9a80*/  BRA `(.L_x_198) ;  /* 0xffffffc0000c7947 */ /* 0x000fea000383ffff */
.L_x_103:
[----:B------:R-:W-:-:S07]  /*9a90*/  MOV R0, UR21 ;  /* 0x0000001500007c02 */ /* 0x000fce0008000f00 */
.L_x_199:
[----:B-1----:R1:W4:Y:S02]  /*9aa0*/  SYNCS.PHASECHK.TRANS64.TRYWAIT P0, [R0+URZ+0x80], R2 ;  /* 0x00008002000075a7 */ /* 0x00232400080011ff */
[----:B----4-:R-:W-:Y:S05]  /*9ab0*/  @!P0 NANOSLEEP.SYNCS 0x989680 ;  /* 0x009896800000895d */ /* 0x010fea0003900000 */
[----:B------:R-:W4:Y:S02]  /*9ac0*/  @!P0 SYNCS.PHASECHK.TRANS64 P0, [R0+URZ+0x80], R2 ;  /* 0x00008002000085a7 */ /* 0x000f2400080010ff */
[----:B----4-:R-:W-:Y:S05]  /*9ad0*/  @!P0 BRA `(.L_x_199) ;  /* 0xfffffffc00f08947 */ /* 0x010fea000383ffff */
[----:B------:R-:W-:Y:S05]  /*9ae0*/  BRA `(.L_x_200) ;  /* 0xffffffc000987947 */ /* 0x000fea000383ffff */
.L_x_104:
[----:B-1----:R-:W-:-:S07]  /*9af0*/  MOV R0, UR21 ;  /* 0x0000001500007c02 */ /* 0x002fce0008000f00 */
.L_x_201:
[----:B-1----:R1:W4:Y:S02]  /*9b00*/  SYNCS.PHASECHK.TRANS64.TRYWAIT P0, [R0+URZ+0x88], R2 ;  /* 0x00008802000075a7 */ /* 0x00232400080011ff */
[----:B----4-:R-:W-:Y:S05]  /*9b10*/  @!P0 NANOSLEEP.SYNCS 0x989680 ;  /* 0x009896800000895d */ /* 0x010fea0003900000 */
[----:B------:R-:W4:Y:S02]  /*9b20*/  @!P0 SYNCS.PHASECHK.TRANS64 P0, [R0+URZ+0x88], R2 ;  /* 0x00008802000085a7 */ /* 0x000f2400080010ff */
[----:B----4-:R-:W-:Y:S05]  /*9b30*/  @!P0 BRA `(.L_x_201) ;  /* 0xfffffffc00f08947 */ /* 0x010fea000383ffff */
[----:B------:R-:W-:Y:S05]  /*9b40*/  BRA `(.L_x_202) ;  /* 0xffffffc000887947 */ /* 0x000fea000383ffff */
.L_x_105:
[----:B-1----:R-:W-:-:S07]  /*9b50*/  MOV R0, UR21 ;  /* 0x0000001500007c02 */ /* 0x002fce0008000f00 */
.L_x_203:
[----:B-1----:R1:W4:Y:S02]  /*9b60*/  SYNCS.PHASECHK.TRANS64.TRYWAIT P0, [R0+URZ+0x90], R2 ;  /* 0x00009002000075a7 */ /* 0x00232400080011ff */
[----:B----4-:R-:W-:Y:S05]  /*9b70*/  @!P0 NANOSLEEP.SYNCS 0x989680 ;  /* 0x009896800000895d */ /* 0x010fea0003900000 */
[----:B------:R-:W4:Y:S02]  /*9b80*/  @!P0 SYNCS.PHASECHK.TRANS64 P0, [R0+URZ+0x90], R2 ;  /* 0x00009002000085a7 */ /* 0x000f2400080010ff */
[----:B----4-:R-:W-:Y:S05]  /*9b90*/  @!P0 BRA `(.L_x_203) ;  /* 0xfffffffc00f08947 */ /* 0x010fea000383ffff */
[----:B------:R-:W-:Y:S05]  /*9ba0*/  BRA `(.L_x_204) ;  /* 0xffffffc000787947 */ /* 0x000fea000383ffff */
.L_x_107:
[----:B--2---:R2:W4:Y:S02]  /*9bb0*/  SYNCS.PHASECHK.TRANS64.TRYWAIT P0, [R3+URZ+0xb0], R0 ;  /* 0x0000b000030075a7 */ /* 0x00452400080011ff */
[----:B----4-:R-:W-:Y:S05]  /*9bc0*/  @!P0 NANOSLEEP.SYNCS 0x989680 ;  /* 0x009896800000895d */ /* 0x010fea0003900000 */
[----:B------:R-:W4:Y:S02]  /*9bd0*/  @!P0 SYNCS.PHASECHK.TRANS64 P0, [R3+URZ+0xb0], R0 ;  /* 0x0000b000030085a7 */ /* 0x000f2400080010ff */
[----:B----4-:R-:W-:Y:S05]  /*9be0*/  @!P0 BRA `(.L_x_107) ;  /* 0xfffffffc00f08947 */ /* 0x010fea000383ffff */
[----:B------:R-:W-:Y:S05]  /*9bf0*/  BRA `(.L_x_205) ;  /* 0xffffffc400487947 */ /* 0x000fea000383ffff */
.L_x_118:
[----:B-1----:R-:W-:Y:S04]  /*9c00*/  MOV R2, UR43 ;  /* 0x0000002b00027c02 */ /* 0x002fe80008000f00 */
[----:B------:R1:W2:Y:S03]  /*9c10*/  SYNCS.PHASECHK.TRANS64.TRYWAIT P0, [R2+URZ+0x60], R3 ;  /* 0x00006003020075a7 */ /* 0x0002a600080011ff */
[----:B--2---:R-:W-:Y:S05]  /*9c20*/  @!P0 NANOSLEEP.SYNCS 0x989680 ;  /* 0x009896800000895d */ /* 0x004fea0003900000 */
[----:B------:R-:W2:Y:S02]  /*9c30*/  @!P0 SYNCS.PHASECHK.TRANS64 P0, [R2+URZ+0x60], R3 ;  /* 0x00006003020085a7 */ /* 0x000ea400080010ff */
[----:B--2---:R-:W-:Y:S05]  /*9c40*/  @!P0 BRA `(.L_x_118) ;  /* 0xfffffffc00ec8947 */ /* 0x004fea000383ffff */
[----:B------:R-:W-:Y:S05]  /*9c50*/  BRA `(.L_x_117) ;  /* 0xffffffd0009c7947 */ /* 0x000fea000383ffff */
.L_x_120:
[----:B-1----:R1:W3:Y:S02]  /*9c60*/  SYNCS.PHASECHK.TRANS64.TRYWAIT P1, [R71+URZ+0xd0], R0 ;  /* 0x0000d000470075a7 */ /* 0x0022e400080211ff */
[----:B---3--:R-:W-:Y:S05]  /*9c70*/  @!P1 NANOSLEEP.SYNCS 0x989680 ;  /* 0x009896800000995d */ /* 0x008fea0003900000 */
[----:B------:R-:W3:Y:S02]  /*9c80*/  @!P1 SYNCS.PHASECHK.TRANS64 P1, [R71+URZ+0xd0], R0 ;  /* 0x0000d000470095a7 */ /* 0x000ee400080210ff */
[----:B---3--:R-:W-:Y:S05]  /*9c90*/  @!P1 BRA `(.L_x_120) ;  /* 0xfffffffc00f09947 */ /* 0x008fea000383ffff */
[----:B------:R-:W-:Y:S05]  /*9ca0*/  BRA `(.L_x_119) ;  /* 0xffffffd000c47947 */ /* 0x000fea000383ffff */
.L_x_129:
[----:B-1----:R1:W3:Y:S02]  /*9cb0*/  SYNCS.PHASECHK.TRANS64.TRYWAIT P0, [R2+URZ+0x60], R0 ;  /* 0x00006000020075a7 */ /* 0x0022e400080011ff */
[----:B---3--:R-:W-:Y:S05]  /*9cc0*/  @!P0 NANOSLEEP.SYNCS 0x989680 ;  /* 0x009896800000895d */ /* 0x008fea0003900000 */
[----:B------:R-:W3:Y:S02]  /*9cd0*/  @!P0 SYNCS.PHASECHK.TRANS64 P0, [R2+URZ+0x60], R0 ;  /* 0x00006000020085a7 */ /* 0x000ee400080010ff */
[----:B---3--:R-:W-:Y:S05]  /*9ce0*/  @!P0 BRA `(.L_x_129) ;  /* 0xfffffffc00f08947 */ /* 0x008fea000383ffff */
[----:B------:R-:W-:Y:S05]  /*9cf0*/  BRA `(.L_x_128) ;  /* 0xffffffd800747947 */ /* 0x000fea000383ffff */
.L_x_137:
[----:B-1----:R1:W3:Y:S02]  /*9d00*/  SYNCS.PHASECHK.TRANS64.TRYWAIT P0, [R0+URZ+0x60], R6 ;  /* 0x00006006000075a7 */ /* 0x0022e400080011ff */
[----:B---3--:R-:W-:Y:S05]  /*9d10*/  @!P0 NANOSLEEP.SYNCS 0x989680 ;  /* 0x009896800000895d */ /* 0x008fea0003900000 */
[----:B------:R-:W3:Y:S02]  /*9d20*/  @!P0 SYNCS.PHASECHK.TRANS64 P0, [R0+URZ+0x60], R6 ;  /* 0x00006006000085a7 */ /* 0x000ee400080010ff */
[----:B---3--:R-:W-:Y:S05]  /*9d30*/  @!P0 BRA `(.L_x_137) ;  /* 0xfffffffc00f08947 */ /* 0x008fea000383ffff */
[----:B------:R-:W-:Y:S05]  /*9d40*/  BRA `(.L_x_136) ;  /* 0xffffffe0004c7947 */ /* 0x000fea000383ffff */
.L_x_145:
[----:B-1----:R1:W3:Y:S02]  /*9d50*/  SYNCS.PHASECHK.TRANS64.TRYWAIT P0, [R0+URZ+0x60], R5 ;  /* 0x00006005000075a7 */ /* 0x0022e400080011ff */
[----:B---3--:R-:W-:Y:S05]  /*9d60*/  @!P0 NANOSLEEP.SYNCS 0x989680 ;  /* 0x009896800000895d */ /* 0x008fea0003900000 */
[----:B------:R-:W3:Y:S02]  /*9d70*/  @!P0 SYNCS.PHASECHK.TRANS64 P0, [R0+URZ+0x60], R5 ;  /* 0x00006005000085a7 */ /* 0x000ee400080010ff */
[----:B---3--:R-:W-:Y:S05]  /*9d80*/  @!P0 BRA `(.L_x_145) ;  /* 0xfffffffc00f08947 */ /* 0x008fea000383ffff */
[----:B------:R-:W-:Y:S05]  /*9d90*/  BRA `(.L_x_144) ;  /* 0xffffffe800247947 */ /* 0x000fea000383ffff */
        .weak           $__internal_0_$__cuda_sm10x_tcgen05_guardrail_trap_col_being_dealloced_not_returned_by_alloc
        .type           $__internal_0_$__cuda_sm10x_tcgen05_guardrail_trap_col_being_dealloced_not_returned_by_alloc,@function
        .size           $__internal_0_$__cuda_sm10x_tcgen05_guardrail_trap_col_being_dealloced_not_returned_by_alloc,($__internal_1_$__cuda_sm10x_tcgen05_guardrail_trap_phase_invalid_during_alloc - $__internal_0_$__cuda_sm10x_tcgen05_guardrail_trap_col_being_dealloced_not_returned_by_alloc)
$__internal_0_$__cuda_sm10x_tcgen05_guardrail_trap_col_being_dealloced_not_returned_by_alloc:
[----:B------:R-:W-:Y:S05]  /*9da0*/  BPT.TRAP 0x1 ;  /* 0x000000040000795c */ /* 0x000fea0000300000 */
[----:B------:R-:W-:-:S04]  /*9db0*/  HFMA2 R3, -RZ, RZ, 0, 0 ;  /* 0x00000000ff037431 */ /* 0x000fc800000001ff */
[----:B------:R-:W-:Y:S05]  /*9dc0*/  RET.REL.NODEC R2 `(_ZN7cutlass13device_kernelINS_4gemm6kernel13GemmUniversalIN4cute5tupleIJiiiiEEENS1_10collective13CollectiveMmaINS1_35MainloopSm100TmaUmmaWarpSpecializedILi6ELi2ELi4ENS5_IJNS4_1CILi4EEENSA_ILi2EEENSA_ILi1EEEEEEEENS5_IJNSA_ILi128EEESG_NSA_ILi64EEEEEEfNS5_IJlSD_lEEEfSJ_NS4_8TiledMMAINS4_8MMA_AtomIJNS4_23SM100_MMA_TF32_2x1SM_SSINS_10tfloat32_tESN_fLi128ELi128ELNS4_4UMMA5MajorE0ELSP_0ELNSO_7ScaleInE0ELSQ_0EEEEEENS4_6LayoutINS5_IJSD_SD_SD_EEENS5_IJNSA_ILi0EEESV_SV_EEEEENS5_IJNS4_10UnderscoreESY_SY_EEEEENS4_28SM100_TMA_2SM_LOAD_MULTICASTENS4_14ComposedLayoutINS4_7SwizzleILi3ELi4ELi3EEENS4_18smem_ptr_flag_bitsILi32EEENST_INS5_IJNSA_ILi8EEENSA_ILi32EEEEEENS5_IJS18_SD_EEEEEEEvNS4_8identityES11_S1C_vS1D_EENS_8epilogue10collective18CollectiveEpilogueINS1F_23Sm100TmaWarpSpecializedILi4ELi2ELi16ELb1ELb0EEEJNS5_IJSH_SG_SH_EEENS5_IJNST_ISH_SD_EENST_INS5_IJNSA_ILi16EEESC_EEENS5_IJSD_SH_EEEEEEEEfSJ_fSJ_NS1F_6fusion15FusionCallbacksIS1J_NS1R_17LinearCombinationIffffLNS_15FloatRoundStyleE2EEES1K_S1Q_JEEENS4_5SM1004TMEM4LOAD26SM100_TMEM_LOAD_32dp32b16xENS4_13SM90_TMA_LOADENS12_INS13_ILi2ELi4ELi3EEES16_NST_INS5_IJS17_S1M_EEENS5_IJS1M_SD_EEEEEEENS4_39AutoVectorizingCopyWithAssumedAlignmentILi128EEENS4_14SM90_TMA_STOREES26_S28_S28_EEEvvEEEEvNT_6ParamsE) ;  /* 0xffffff60028c7950 */ /* 0x000fea0003c3ffff */
        .weak           $__internal_1_$__cuda_sm10x_tcgen05_guardrail_trap_phase_invalid_during_alloc
        .type           $__internal_1_$__cuda_sm10x_tcgen05_guardrail_trap_phase_invalid_during_alloc,@function
        .size           $__internal_1_$__cuda_sm10x_tcgen05_guardrail_trap_phase_invalid_during_alloc,($__internal_2_$__cuda_sm10x_tcgen05_guardrail_trap_unallocated_columns_being_dealloced - $__internal_1_$__cuda_sm10x_tcgen05_guardrail_trap_phase_invalid_during_alloc)
$__internal_1_$__cuda_sm10x_tcgen05_guardrail_trap_phase_invalid_during_alloc:
[----:B------:R-:W-:Y:S05]  /*9dd0*/  BPT.TRAP 0x1 ;  /* 0x000000040000795c */ /* 0x000fea0000300000 */
[----:B------:R-:W-:-:S04]  /*9de0*/  MOV R5, 0x0 ;  /* 0x0000000000057802 */ /* 0x000fc80000000f00 */
[----:B------:R-:W-:Y:S05]  /*9df0*/  RET.REL.NODEC R4 `(_ZN7cutlass13device_kernelINS_4gemm6kernel13GemmUniversalIN4cute5tupleIJiiiiEEENS1_10collective13CollectiveMmaINS1_35MainloopSm100TmaUmmaWarpSpecializedILi6ELi2ELi4ENS5_IJNS4_1CILi4EEENSA_ILi2EEENSA_ILi1EEEEEEEENS5_IJNSA_ILi128EEESG_NSA_ILi64EEEEEEfNS5_IJlSD_lEEEfSJ_NS4_8TiledMMAINS4_8MMA_AtomIJNS4_23SM100_MMA_TF32_2x1SM_SSINS_10tfloat32_tESN_fLi128ELi128ELNS4_4UMMA5MajorE0ELSP_0ELNSO_7ScaleInE0ELSQ_0EEEEEENS4_6LayoutINS5_IJSD_SD_SD_EEENS5_IJNSA_ILi0EEESV_SV_EEEEENS5_IJNS4_10UnderscoreESY_SY_EEEEENS4_28SM100_TMA_2SM_LOAD_MULTICASTENS4_14ComposedLayoutINS4_7SwizzleILi3ELi4ELi3EEENS4_18smem_ptr_flag_bitsILi32EEENST_INS5_IJNSA_ILi8EEENSA_ILi32EEEEEENS5_IJS18_SD_EEEEEEEvNS4_8identityES11_S1C_vS1D_EENS_8epilogue10collective18CollectiveEpilogueINS1F_23Sm100TmaWarpSpecializedILi4ELi2ELi16ELb1ELb0EEEJNS5_IJSH_SG_SH_EEENS5_IJNST_ISH_SD_EENST_INS5_IJNSA_ILi16EEESC_EEENS5_IJSD_SH_EEEEEEEEfSJ_fSJ_NS1F_6fusion15FusionCallbacksIS1J_NS1R_17LinearCombinationIffffLNS_15FloatRoundStyleE2EEES1K_S1Q_JEEENS4_5SM1004TMEM4LOAD26SM100_TMEM_LOAD_32dp32b16xENS4_13SM90_TMA_LOADENS12_INS13_ILi2ELi4ELi3EEES16_NST_INS5_IJS17_S1M_EEENS5_IJS1M_SD_EEEEEEENS4_39AutoVectorizingCopyWithAssumedAlignmentILi128EEENS4_14SM90_TMA_STOREES26_S28_S28_EEEvvEEEEvNT_6ParamsE) ;  /* 0xffffff6004807950 */ /* 0x000fea0003c3ffff */
        .weak           $__internal_2_$__cuda_sm10x_tcgen05_guardrail_trap_unallocated_columns_being_dealloced
        .type           $__internal_2_$__cuda_sm10x_tcgen05_guardrail_trap_unallocated_columns_being_dealloced,@function
        .size           $__internal_2_$__cuda_sm10x_tcgen05_guardrail_trap_unallocated_columns_being_dealloced,(.L_x_207 - $__internal_2_$__cuda_sm10x_tcgen05_guardrail_trap_unallocated_columns_being_dealloced)
$__internal_2_$__cuda_sm10x_tcgen05_guardrail_trap_unallocated_columns_being_dealloced:
[----:B------:R-:W-:Y:S05]  /*9e00*/  BPT.TRAP 0x1 ;  /* 0x000000040000795c */ /* 0x000fea0000300000 */
[----:B------:R-:W-:-:S04]  /*9e10*/  HFMA2 R3, -RZ, RZ, 0, 0 ;  /* 0x00000000ff037431 */ /* 0x000fc800000001ff */
[----:B------:R-:W-:Y:S05]  /*9e20*/  RET.REL.NODEC R2 `(_ZN7cutlass13device_kernelINS_4gemm6kernel13GemmUniversalIN4cute5tupleIJiiiiEEENS1_10collective13CollectiveMmaINS1_35MainloopSm100TmaUmmaWarpSpecializedILi6ELi2ELi4ENS5_IJNS4_1CILi4EEENSA_ILi2EEENSA_ILi1EEEEEEEENS5_IJNSA_ILi128EEESG_NSA_ILi64EEEEEEfNS5_IJlSD_lEEEfSJ_NS4_8TiledMMAINS4_8MMA_AtomIJNS4_23SM100_MMA_TF32_2x1SM_SSINS_10tfloat32_tESN_fLi128ELi128ELNS4_4UMMA5MajorE0ELSP_0ELNSO_7ScaleInE0ELSQ_0EEEEEENS4_6LayoutINS5_IJSD_SD_SD_EEENS5_IJNSA_ILi0EEESV_SV_EEEEENS5_IJNS4_10UnderscoreESY_SY_EEEEENS4_28SM100_TMA_2SM_LOAD_MULTICASTENS4_14ComposedLayoutINS4_7SwizzleILi3ELi4ELi3EEENS4_18smem_ptr_flag_bitsILi32EEENST_INS5_IJNSA_ILi8EEENSA_ILi32EEEEEENS5_IJS18_SD_EEEEEEEvNS4_8identityES11_S1C_vS1D_EENS_8epilogue10collective18CollectiveEpilogueINS1F_23Sm100TmaWarpSpecializedILi4ELi2ELi16ELb1ELb0EEEJNS5_IJSH_SG_SH_EEENS5_IJNST_ISH_SD_EENST_INS5_IJNSA_ILi16EEESC_EEENS5_IJSD_SH_EEEEEEEEfSJ_fSJ_NS1F_6fusion15FusionCallbacksIS1J_NS1R_17LinearCombinationIffffLNS_15FloatRoundStyleE2EEES1K_S1Q_JEEENS4_5SM1004TMEM4LOAD26SM100_TMEM_LOAD_32dp32b16xENS4_13SM90_TMA_LOADENS12_INS13_ILi2ELi4ELi3EEES16_NST_INS5_IJS17_S1M_EEENS5_IJS1M_SD_EEEEEEENS4_39AutoVectorizingCopyWithAssumedAlignmentILi128EEENS4_14SM90_TMA_STOREES26_S28_S28_EEEvvEEEEvNT_6ParamsE) ;  /* 0xffffff6002747950 */ /* 0x000fea0003c3ffff */
.L_x_206:
[----:B------:R-:W-:-:S00]  /*9e30*/  BRA `(.L_x_206) ;  /* 0xfffffffc00fc7947 */ /* 0x000fc0000383ffff */
[----:B------:R-:W-:-:S00]  /*9e40*/  NOP ;  /* 0x0000000000007918 */ /* 0x000fc00000000000 */
        /* <DEDUP_REMOVED lines=11> */
.L_x_207:


//--------------------- .nv.global.init           --------------------------
	.section	.nv.global.init,"aw",@progbits
.nv.global.init:
	.type		$str$27,@object
	.size		$str$27,($str$28 - $str$27)
$str$27:
        /*0000*/ 	.byte	0x28, 0x61, 0x64, 0x64, 0x72, 0x65, 0x73, 0x73, 0x20, 0x26, 0x20, 0x6d, 0x61, 0x73, 0x6b, 0x29
        /*0010*/ 	.byte	0x20, 0x3d, 0x3d, 0x20, 0x30, 0x00
	.type		$str$28,@object
	.size		$str$28,($str$26 - $str$28)
$str$28:
        /*0016*/ 	.byte	0x2f, 0x74, 0x6d, 0x70, 0x2f, 0x63, 0x75, 0x74, 0x6c, 0x61, 0x73, 0x73, 0x5f, 0x73, 0x77, 0x65
        /*0026*/ 	.byte	0x65, 0x70, 0x5f, 0x73, 0x72, 0x63, 0x2f, 0x69, 0x6e, 0x63, 0x6c, 0x75, 0x64, 0x65, 0x2f, 0x63
        /*0036*/ 	.byte	0x75, 0x74, 0x65, 0x2f, 0x70, 0x6f, 0x69, 0x6e, 0x74, 0x65, 0x72, 0x5f, 0x66, 0x6c, 0x61, 0x67
        /*0046*/ 	.byte	0x67, 0x65, 0x64, 0x2e, 0x68, 0x70, 0x70, 0x00
	.type		$str$26,@object
	.size		$str$26,($str$25 - $str$26)
$str$26:
        /*004e*/ 	.byte	0x2f, 0x74, 0x6d, 0x70, 0x2f, 0x63, 0x75, 0x74, 0x6c, 0x61, 0x73, 0x73, 0x5f, 0x73, 0x77, 0x65
        /*005e*/ 	.byte	0x65, 0x70, 0x5f, 0x73, 0x72, 0x63, 0x2f, 0x69, 0x6e, 0x63, 0x6c, 0x75, 0x64, 0x65, 0x2f, 0x63
        /*006e*/ 	.byte	0x75, 0x74, 0x65, 0x2f, 0x61, 0x74, 0x6f, 0x6d, 0x2f, 0x63, 0x6f, 0x70, 0x79, 0x5f, 0x74, 0x72
        /*007e*/ 	.byte	0x61, 0x69, 0x74, 0x73, 0x5f, 0x73, 0x6d, 0x31, 0x30, 0x30, 0x2e, 0x68, 0x70, 0x70, 0x00
	.type		$str$25,@object
	.size		$str$25,(__unnamed_1 - $str$25)
$str$25:
        /*008d*/ 	.byte	0x28, 0x28, 0x75, 0x69, 0x6e, 0x74, 0x33, 0x32, 0x5f, 0x74, 0x28, 0x74, 0x68, 0x72, 0x65, 0x61
        /*009d*/ 	.byte	0x64, 0x49, 0x64, 0x78, 0x2e, 0x78, 0x29, 0x20, 0x2f, 0x20, 0x33, 0x32, 0x29, 0x20, 0x25, 0x20
        /*00ad*/ 	.byte	0x34, 0x29, 0x20, 0x3d, 0x3d, 0x20, 0x28, 0x28, 0x28, 0x74, 0x6d, 0x65, 0x6d, 0x5f, 0x61, 0x64
        /*00bd*/ 	.byte	0x64, 0x72, 0x20, 0x3e, 0x3e, 0x20, 0x31, 0x36, 0x29, 0x20, 0x2f, 0x20, 0x33, 0x32, 0x29, 0x20
        /*00cd*/ 	.byte	0x25, 0x20, 0x34, 0x29, 0x00
	.type		__unnamed_1,@object
	.size		__unnamed_1,(__unnamed_2 - __unnamed_1)
__unnamed_1:
        /*00d2*/ 	.byte	0x61, 0x75, 0x74, 0x6f, 0x20, 0x63, 0x75, 0x74, 0x65, 0x3a, 0x3a, 0x61, 0x73, 0x5f, 0x70, 0x6f
        /* <DEDUP_REMOVED lines=23> */
        /*0252*/ 	.byte	0x3a, 0x3a, 0x43, 0x3c, 0x32, 0x30, 0x34, 0x38, 0x3e, 0x3e, 0x3e, 0x3e, 0x5d, 0x00
	.type		__unnamed_2,@object
	.size		__unnamed_2,(.L_2 - __unnamed_2)
__unnamed_2:
        /* <DEDUP_REMOVED lines=42> */
        /*0500*/ 	.byte	0x3e, 0x5d, 0x00
.L_2:


//--------------------- .nv.shared._ZN7cutlass13device_kernelINS_4gemm6kernel13GemmUniversalIN4cute5tupleIJiiiiEEENS1_10collective13CollectiveMmaINS1_35MainloopSm100TmaUmmaWarpSpecializedILi6ELi2ELi4ENS5_IJNS4_1CILi4EEENSA_ILi2EEENSA_ILi1EEEEEEEENS5_IJNSA_ILi128EEESG_NSA_ILi64EEEEEEfNS5_IJlSD_lEEEfSJ_NS4_8TiledMMAINS4_8MMA_AtomIJNS4_23SM100_MMA_TF32_2x1SM_SSINS_10tfloat32_tESN_fLi128ELi128ELNS4_4UMMA5MajorE0ELSP_0ELNSO_7ScaleInE0ELSQ_0EEEEEENS4_6LayoutINS5_IJSD_SD_SD_EEENS5_IJNSA_ILi0EEESV_SV_EEEEENS5_IJNS4_10UnderscoreESY_SY_EEEEENS4_28SM100_TMA_2SM_LOAD_MULTICASTENS4_14ComposedLayoutINS4_7SwizzleILi3ELi4ELi3EEENS4_18smem_ptr_flag_bitsILi32EEENST_INS5_IJNSA_ILi8EEENSA_ILi32EEEEEENS5_IJS18_SD_EEEEEEEvNS4_8identityES11_S1C_vS1D_EENS_8epilogue10collective18CollectiveEpilogueINS1F_23Sm100TmaWarpSpecializedILi4ELi2ELi16ELb1ELb0EEEJNS5_IJSH_SG_SH_EEENS5_IJNST_ISH_SD_EENST_INS5_IJNSA_ILi16EEESC_EEENS5_IJSD_SH_EEEEEEEEfSJ_fSJ_NS1F_6fusion15FusionCallbacksIS1J_NS1R_17LinearCombinationIffffLNS_15FloatRoundStyleE2EEES1K_S1Q_JEEENS4_5SM1004TMEM4LOAD26SM100_TMEM_LOAD_32dp32b16xENS4_13SM90_TMA_LOADENS12_INS13_ILi2ELi4ELi3EEES16_NST_INS5_IJS17_S1M_EEENS5_IJS1M_SD_EEEEEEENS4_39AutoVectorizingCopyWithAssumedAlignmentILi128EEENS4_14SM90_TMA_STOREES26_S28_S28_EEEvvEEEEvNT_6ParamsE --------------------------
	.section	.nv.shared._ZN7cutlass13device_kernelINS_4gemm6kernel13GemmUniversalIN4cute5tupleIJiiiiEEENS1_10collective13CollectiveMmaINS1_35MainloopSm100TmaUmmaWarpSpecializedILi6ELi2ELi4ENS5_IJNS4_1CILi4EEENSA_ILi2EEENSA_ILi1EEEEEEEENS5_IJNSA_ILi128EEESG_NSA_ILi64EEEEEEfNS5_IJlSD_lEEEfSJ_NS4_8TiledMMAINS4_8MMA_AtomIJNS4_23SM100_MMA_TF32_2x1SM_SSINS_10tfloat32_tESN_fLi128ELi128ELNS4_4UMMA5MajorE0ELSP_0ELNSO_7ScaleInE0ELSQ_0EEEEEENS4_6LayoutINS5_IJSD_SD_SD_EEENS5_IJNSA_ILi0EEESV_SV_EEEEENS5_IJNS4_10UnderscoreESY_SY_EEEEENS4_28SM100_TMA_2SM_LOAD_MULTICASTENS4_14ComposedLayoutINS4_7SwizzleILi3ELi4ELi3EEENS4_18smem_ptr_flag_bitsILi32EEENST_INS5_IJNSA_ILi8EEENSA_ILi32EEEEEENS5_IJS18_SD_EEEEEEEvNS4_8identityES11_S1C_vS1D_EENS_8epilogue10collective18CollectiveEpilogueINS1F_23Sm100TmaWarpSpecializedILi4ELi2ELi16ELb1ELb0EEEJNS5_IJSH_SG_SH_EEENS5_IJNST_ISH_SD_EENST_INS5_IJNSA_ILi16EEESC_EEENS5_IJSD_SH_EEEEEEEEfSJ_fSJ_NS1F_6fusion15FusionCallbacksIS1J_NS1R_17LinearCombinationIffffLNS_15FloatRoundStyleE2EEES1K_S1Q_JEEENS4_5SM1004TMEM4LOAD26SM100_TMEM_LOAD_32dp32b16xENS4_13SM90_TMA_LOADENS12_INS13_ILi2ELi4ELi3EEES16_NST_INS5_IJS17_S1M_EEENS5_IJS1M_SD_EEEEEEENS4_39AutoVectorizingCopyWithAssumedAlignmentILi128EEENS4_14SM90_TMA_STOREES26_S28_S28_EEEvvEEEEvNT_6ParamsE,"aw",@nobits
	.sectionflags	@""
	.align	16
	.zero		1024


//--------------------- .nv.shared.reserved.0     --------------------------
	.section	.nv.shared.reserved.0,"aw",@nobits
	.weak		__nv_reservedSMEM_offset_0_alias
	.size		__nv_reservedSMEM_offset_0_alias, 0, 64
	.other		__nv_reservedSMEM_offset_0_alias,@"STO_CUDA_RESERVED_SHARED STV_DEFAULT"
__nv_reservedSMEM_offset_0_alias:
	.zero		0
.nv.shared.reserved.0:
	.zero		64
	.weak		__nv_reservedSMEM_tcgen05_partition
	.type		__nv_reservedSMEM_tcgen05_partition,@object
	.size		__nv_reservedSMEM_tcgen05_partition,(.L_0 - __nv_reservedSMEM_tcgen05_partition)
__nv_reservedSMEM_tcgen05_partition:
	.zero		32
.L_0:


//--------------------- .nv.global                --------------------------
	.section	.nv.global,"aw",@nobits
.nv.global:
	.type		_ZN40_INTERNAL_d14def73_4_k_cu_67a2febf_325024cute1_E,@object
	.size		_ZN40_INTERNAL_d14def73_4_k_cu_67a2febf_325024cute1_E,(_ZN40_INTERNAL_d14def73_4_k_cu_67a2febf_325024cuda3std3__45__cpo6cbeginE - _ZN40_INTERNAL_d14def73_4_k_cu_67a2febf_325024cute1_E)
_ZN40_INTERNAL_d14def73_4_k_cu_67a2febf_325024cute1_E:
	.zero		1
	.type		_ZN40_INTERNAL_d14def73_4_k_cu_67a2febf_325024cuda3std3__45__cpo6cbeginE,@object
	.size		_ZN40_INTERNAL_d14def73_4_k_cu_67a2febf_325024cuda3std3__45__cpo6cbeginE,(_ZN40_INTERNAL_d14def73_4_k_cu_67a2febf_325024cuda3std3__48in_placeE - _ZN40_INTERNAL_d14def73_4_k_cu_67a2febf_325024cuda3std3__45__cpo6cbeginE)
_ZN40_INTERNAL_d14def73_4_k_cu_67a2febf_325024cuda3std3__45__cpo6cbeginE:
	.zero		1
	.type		_ZN40_INTERNAL_d14def73_4_k_cu_67a2febf_325024cuda3std3__48in_placeE,@object
	.size		_ZN40_INTERNAL_d14def73_4_k_cu_67a2febf_325024cuda3std3__48in_placeE,(_ZN40_INTERNAL_d14def73_4_k_cu_67a2febf_325024cuda3std6ranges3__45__cpo9iter_moveE - _ZN40_INTERNAL_d14def73_4_k_cu_67a2febf_325024cuda3std3__48in_placeE)
_ZN40_INTERNAL_d14def73_4_k_cu_67a2febf_325024cuda3std3__48in_placeE:
	.zero		1
	.type		_ZN40_INTERNAL_d14def73_4_k_cu_67a2febf_325024cuda3std6ranges3__45__cpo9iter_moveE,@object
	.size		_ZN40_INTERNAL_d14def73_4_k_cu_67a2febf_325024cuda3std6ranges3__45__cpo9iter_moveE,(_ZN40_INTERNAL_d14def73_4_k_cu_67a2febf_325024cuda3std3__45__cpo5beginE - _ZN40_INTERNAL_d14def73_4_k_cu_67a2febf_325024cuda3std6ranges3__45__cpo9iter_moveE)
_ZN40_INTERNAL_d14def73_4_k_cu_67a2febf_325024cuda3std6ranges3__45__cpo9iter_moveE:
	.zero		1
	.type		_ZN40_INTERNAL_d14def73_4_k_cu_67a2febf_325024cuda3std3__45__cpo5beginE,@object
	.size		_ZN40_INTERNAL_d14def73_4_k_cu_67a2febf_325024cuda3std3__45__cpo5beginE,(_ZN40_INTERNAL_d14def73_4_k_cu_67a2febf_325024cuda3std3__442_GLOBAL__N__d14def73_4_k_cu_67a2febf_325026ignoreE - _ZN40_INTERNAL_d14def73_4_k_cu_67a2febf_325024cuda3std3__45__cpo5beginE)
_ZN40_INTERNAL_d14def73_4_k_cu_67a2febf_325024cuda3std3__45__cpo5beginE:
	.zero		1
	.type		_ZN40_INTERNAL_d14def73_4_k_cu_67a2febf_325024cuda3std3__442_GLOBAL__N__d14def73_4_k_cu_67a2febf_325026ignoreE,@object
	.size		_ZN40_INTERNAL_d14def73_4_k_cu_67a2febf_325024cuda3std3__442_GLOBAL__N__d14def73_4_k_cu_67a2febf_325026ignoreE,(_ZN40_INTERNAL_d14def73_4_k_cu_67a2febf_325024cute7productE - _ZN40_INTERNAL_d14def73_4_k_cu_67a2febf_325024cuda3std3__442_GLOBAL__N__d14def73_4_k_cu_67a2febf_325026ignoreE)
_ZN40_INTERNAL_d14def73_4_k_cu_67a2febf_325024cuda3std3__442_GLOBAL__N__d14def73_4_k_cu_67a2febf_325026ignoreE:
	.zero		1
	.type		_ZN40_INTERNAL_d14def73_4_k_cu_67a2febf_325024cute7productE,@object
	.size		_ZN40_INTERNAL_d14def73_4_k_cu_67a2febf_325024cute7productE,(_ZN40_INTERNAL_d14def73_4_k_cu_67a2febf_325024cuda3std3__45__cpo3endE - _ZN40_INTERNAL_d14def73_4_k_cu_67a2febf_325024cute7productE)
_ZN40_INTERNAL_d14def73_4_k_cu_67a2febf_325024cute7productE:
	.zero		1
	.type		_ZN40_INTERNAL_d14def73_4_k_cu_67a2febf_325024cuda3std3__45__cpo3endE,@object
	.size		_ZN40_INTERNAL_d14def73_4_k_cu_67a2febf_325024cuda3std3__45__cpo3endE,(_ZN40_INTERNAL_d14def73_4_k_cu_67a2febf_325024cuda3std3__419piecewise_constructE - _ZN40_INTERNAL_d14def73_4_k_cu_67a2febf_325024cuda3std3__45__cpo3endE)
_ZN40_INTERNAL_d14def73_4_k_cu_67a2febf_325024cuda3std3__45__cpo3endE:
	.zero		1
	.type		_ZN40_INTERNAL_d14def73_4_k_cu_67a2febf_325024cuda3std3__419piecewise_constructE,@object
	.size		_ZN40_INTERNAL_d14def73_4_k_cu_67a2febf_325024cuda3std3__419piecewise_constructE,(_ZN40_INTERNAL_d14def73_4_k_cu_67a2febf_325024cuda3std3__45__cpo4cendE - _ZN40_INTERNAL_d14def73_4_k_cu_67a2febf_325024cuda3std3__419piecewise_constructE)
_ZN40_INTERNAL_d14def73_4_k_cu_67a2febf_325024cuda3std3__419piecewise_constructE:
	.zero		1
	.type		_ZN40_INTERNAL_d14def73_4_k_cu_67a2febf_325024cuda3std3__45__cpo4cendE,@object
	.size		_ZN40_INTERNAL_d14def73_4_k_cu_67a2febf_325024cuda3std3__45__cpo4cendE,(_ZN40_INTERNAL_d14def73_4_k_cu_67a2febf_325024cuda3std6ranges3__45__cpo4swapE - _ZN40_INTERNAL_d14def73_4_k_cu_67a2febf_325024cuda3std3__45__cpo4cendE)
_ZN40_INTERNAL_d14def73_4_k_cu_67a2febf_325024cuda3std3__45__cpo4cendE:
	.zero		1
	.type		_ZN40_INTERNAL_d14def73_4_k_cu_67a2febf_325024cuda3std6ranges3__45__cpo4swapE,@object
	.size		_ZN40_INTERNAL_d14def73_4_k_cu_67a2febf_325024cuda3std6ranges3__45__cpo4swapE,(.L_10 - _ZN40_INTERNAL_d14def73_4_k_cu_67a2febf_325024cuda3std6ranges3__45__cpo4swapE)
_ZN40_INTERNAL_d14def73_4_k_cu_67a2febf_325024cuda3std6ranges3__45__cpo4swapE:
	.zero		1
.L_10:


//--------------------- .nv.constant0._ZN7cutlass13device_kernelINS_4gemm6kernel13GemmUniversalIN4cute5tupleIJiiiiEEENS1_10collective13CollectiveMmaINS1_35MainloopSm100TmaUmmaWarpSpecializedILi6ELi2ELi4ENS5_IJNS4_1CILi4EEENSA_ILi2EEENSA_ILi1EEEEEEEENS5_IJNSA_ILi128EEESG_NSA_ILi64EEEEEEfNS5_IJlSD_lEEEfSJ_NS4_8TiledMMAINS4_8MMA_AtomIJNS4_23SM100_MMA_TF32_2x1SM_SSINS_10tfloat32_tESN_fLi128ELi128ELNS4_4UMMA5MajorE0ELSP_0ELNSO_7ScaleInE0ELSQ_0EEEEEENS4_6LayoutINS5_IJSD_SD_SD_EEENS5_IJNSA_ILi0EEESV_SV_EEEEENS5_IJNS4_10UnderscoreESY_SY_EEEEENS4_28SM100_TMA_2SM_LOAD_MULTICASTENS4_14ComposedLayoutINS4_7SwizzleILi3ELi4ELi3EEENS4_18smem_ptr_flag_bitsILi32EEENST_INS5_IJNSA_ILi8EEENSA_ILi32EEEEEENS5_IJS18_SD_EEEEEEEvNS4_8identityES11_S1C_vS1D_EENS_8epilogue10collective18CollectiveEpilogueINS1F_23Sm100TmaWarpSpecializedILi4ELi2ELi16ELb1ELb0EEEJNS5_IJSH_SG_SH_EEENS5_IJNST_ISH_SD_EENST_INS5_IJNSA_ILi16EEESC_EEENS5_IJSD_SH_EEEEEEEEfSJ_fSJ_NS1F_6fusion15FusionCallbacksIS1J_NS1R_17LinearCombinationIffffLNS_15FloatRoundStyleE2EEES1K_S1Q_JEEENS4_5SM1004TMEM4LOAD26SM100_TMEM_LOAD_32dp32b16xENS4_13SM90_TMA_LOADENS12_INS13_ILi2ELi4ELi3EEES16_NST_INS5_IJS17_S1M_EEENS5_IJS1M_SD_EEEEEEENS4_39AutoVectorizingCopyWithAssumedAlignmentILi128EEENS4_14SM90_TMA_STOREES26_S28_S28_EEEvvEEEEvNT_6ParamsE --------------------------
	.section	.nv.constant0._ZN7cutlass13device_kernelINS_4gemm6kernel13GemmUniversalIN4cute5tupleIJiiiiEEENS1_10collective13CollectiveMmaINS1_35MainloopSm100TmaUmmaWarpSpecializedILi6ELi2ELi4ENS5_IJNS4_1CILi4EEENSA_ILi2EEENSA_ILi1EEEEEEEENS5_IJNSA_ILi128EEESG_NSA_ILi64EEEEEEfNS5_IJlSD_lEEEfSJ_NS4_8TiledMMAINS4_8MMA_AtomIJNS4_23SM100_MMA_TF32_2x1SM_SSINS_10tfloat32_tESN_fLi128ELi128ELNS4_4UMMA5MajorE0ELSP_0ELNSO_7ScaleInE0ELSQ_0EEEEEENS4_6LayoutINS5_IJSD_SD_SD_EEENS5_IJNSA_ILi0EEESV_SV_EEEEENS5_IJNS4_10UnderscoreESY_SY_EEEEENS4_28SM100_TMA_2SM_LOAD_MULTICASTENS4_14ComposedLayoutINS4_7SwizzleILi3ELi4ELi3EEENS4_18smem_ptr_flag_bitsILi32EEENST_INS5_IJNSA_ILi8EEENSA_ILi32EEEEEENS5_IJS18_SD_EEEEEEEvNS4_8identityES11_S1C_vS1D_EENS_8epilogue10collective18CollectiveEpilogueINS1F_23Sm100TmaWarpSpecializedILi4ELi2ELi16ELb1ELb0EEEJNS5_IJSH_SG_SH_EEENS5_IJNST_ISH_SD_EENST_INS5_IJNSA_ILi16EEESC_EEENS5_IJSD_SH_EEEEEEEEfSJ_fSJ_NS1F_6fusion15FusionCallbacksIS1J_NS1R_17LinearCombinationIffffLNS_15FloatRoundStyleE2EEES1K_S1Q_JEEENS4_5SM1004TMEM4LOAD26SM100_TMEM_LOAD_32dp32b16xENS4_13SM90_TMA_LOADENS12_INS13_ILi2ELi4ELi3EEES16_NST_INS5_IJS17_S1M_EEENS5_IJS1M_SD_EEEEEEENS4_39AutoVectorizingCopyWithAssumedAlignmentILi128EEENS4_14SM90_TMA_STOREES26_S28_S28_EEEvvEEEEvNT_6ParamsE,"a",@progbits
	.sectionflags	@""
	.align	4
.nv.constant0._ZN7cutlass13device_kernelINS_4gemm6kernel13GemmUniversalIN4cute5tupleIJiiiiEEENS1_10collective13CollectiveMmaINS1_35MainloopSm100TmaUmmaWarpSpecializedILi6ELi2ELi4ENS5_IJNS4_1CILi4EEENSA_ILi2EEENSA_ILi1EEEEEEEENS5_IJNSA_ILi128EEESG_NSA_ILi64EEEEEEfNS5_IJlSD_lEEEfSJ_NS4_8TiledMMAINS4_8MMA_AtomIJNS4_23SM100_MMA_TF32_2x1SM_SSINS_10tfloat32_tESN_fLi128ELi128ELNS4_4UMMA5MajorE0ELSP_0ELNSO_7ScaleInE0ELSQ_0EEEEEENS4_6LayoutINS5_IJSD_SD_SD_EEENS5_IJNSA_ILi0EEESV_SV_EEEEENS5_IJNS4_10UnderscoreESY_SY_EEEEENS4_28SM100_TMA_2SM_LOAD_MULTICASTENS4_14ComposedLayoutINS4_7SwizzleILi3ELi4ELi3EEENS4_18smem_ptr_flag_bitsILi32EEENST_INS5_IJNSA_ILi8EEENSA_ILi32EEEEEENS5_IJS18_SD_EEEEEEEvNS4_8identityES11_S1C_vS1D_EENS_8epilogue10collective18CollectiveEpilogueINS1F_23Sm100TmaWarpSpecializedILi4ELi2ELi16ELb1ELb0EEEJNS5_IJSH_SG_SH_EEENS5_IJNST_ISH_SD_EENST_INS5_IJNSA_ILi16EEESC_EEENS5_IJSD_SH_EEEEEEEEfSJ_fSJ_NS1F_6fusion15FusionCallbacksIS1J_NS1R_17LinearCombinationIffffLNS_15FloatRoundStyleE2EEES1K_S1Q_JEEENS4_5SM1004TMEM4LOAD26SM100_TMEM_LOAD_32dp32b16xENS4_13SM90_TMA_LOADENS12_INS13_ILi2ELi4ELi3EEES16_NST_INS5_IJS17_S1M_EEENS5_IJS1M_SD_EEEEEEENS4_39AutoVectorizingCopyWithAssumedAlignmentILi128EEENS4_14SM90_TMA_STOREES26_S28_S28_EEEvvEEEEvNT_6ParamsE:
	.zero		2944


//--------------------- SYMBOLS --------------------------

	.type		.nv.reservedSmem.offset0,@object
	.size		.nv.reservedSmem.offset0,0x4
	.type		.nv.reservedSmem.cap,@object
	.size		.nv.reservedSmem.cap,0x4
	.type		__assertfail,@function
